	.target	sm_90a

	.elftype	@"ET_EXEC"


//--------------------- .note.nv.tkinfo           --------------------------
	.section	.note.nv.tkinfo,"",@"SHT_NOTE"
	.sectionflags	@"SHF_NOTE_NV_TKINFO"
	.tkinfo
        /*0018*/ 	.word	0x00000002
        /*0030*/ 	.string	""
        /*0030*/ 	.string	"ptxas"
        /*0030*/ 	.string	"Cuda compilation tools, release 13.0, V13.0.88"
        /*0030*/ 	.string	"Build cuda_13.0.r13.0/compiler.36424714_0"
        /*0030*/ 	.string	"-arch sm_90a -m 64 "



//--------------------- .note.nv.cuinfo           --------------------------
	.section	.note.nv.cuinfo,"",@"SHT_NOTE"
	.sectionflags	@"SHF_NOTE_NV_CUINFO"
        /*0018*/ 	.short	0x0002
        /*001a*/ 	.short	0x005a
        /*001c*/ 	.short	0x0082
	.zero		2


//--------------------- .nv.info                  --------------------------
	.section	.nv.info,"",@"SHT_CUDA_INFO"
	.align	4


	//----- nvinfo : EIATTR_REGCOUNT
	.align		4
        /*0000*/ 	.byte	0x04, 0x2f
        /*0002*/ 	.short	(.L_15 - .L_14)
	.align		4
.L_14:
        /*0004*/ 	.word	index@(_ZN7cutlass13device_kernelINS_4gemm6kernel13GemmUniversalIN4cute5tupleIJiiiiEEENS1_10collective13CollectiveMmaINS1_34MainloopSm90TmaGmmaWarpSpecializedILi14ENS5_IJNS4_1CILi2EEENSA_ILi1EEESC_EEENS1_35KernelTmaWarpSpecializedCooperativeEEENS5_IJNSA_ILi128EEENSA_ILi384EEENSA_ILi16EEEEEENS_10bfloat16_tENS5_IJlSC_lEEESK_SL_NS4_8TiledMMAINS4_8MMA_AtomIJNS4_4SM904GMMA28MMA_64x192x16_F32BF16BF16_SSILNSP_5MajorE0ELSR_0ELNSP_7ScaleInE1ELSS_1EEEEEENS4_6LayoutISD_NS5_IJSC_NSA_ILi0EEESW_EEEEENS5_IJNS4_10UnderscoreESZ_SZ_EEEEENS4_13SM90_TMA_LOADENS4_14ComposedLayoutINS4_7SwizzleILi1ELi4ELi3EEENS4_18smem_ptr_flag_bitsILi16EEENSV_INS5_IJNSA_ILi8EEESI_EEENS5_IJSI_SC_EEEEEEEvNS4_8identityENS4_23SM90_TMA_LOAD_MULTICASTES1C_vS1D_EENS_8epilogue10collective6detail29Sm90TmaWarpSpecializedAdapterINS1H_15DefaultEpilogueISK_SL_SL_NS1G_6thread17LinearCombinationISK_Li1EffLNS1L_9ScaleType4KindE0ELNS_15FloatRoundStyleE2ESK_EENS1_15EpilogueDefaultEEEEEvvEEEEvNT_6ParamsE)
        /*0008*/ 	.word	0x000000a8


	//----- nvinfo : EIATTR_FRAME_SIZE
	.align		4
.L_15:
        /*000c*/ 	.byte	0x04, 0x11
        /*000e*/ 	.short	(.L_17 - .L_16)
	.align		4
.L_16:
        /*0010*/ 	.word	index@(_ZN7cutlass13device_kernelINS_4gemm6kernel13GemmUniversalIN4cute5tupleIJiiiiEEENS1_10collective13CollectiveMmaINS1_34MainloopSm90TmaGmmaWarpSpecializedILi14ENS5_IJNS4_1CILi2EEENSA_ILi1EEESC_EEENS1_35KernelTmaWarpSpecializedCooperativeEEENS5_IJNSA_ILi128EEENSA_ILi384EEENSA_ILi16EEEEEENS_10bfloat16_tENS5_IJlSC_lEEESK_SL_NS4_8TiledMMAINS4_8MMA_AtomIJNS4_4SM904GMMA28MMA_64x192x16_F32BF16BF16_SSILNSP_5MajorE0ELSR_0ELNSP_7ScaleInE1ELSS_1EEEEEENS4_6LayoutISD_NS5_IJSC_NSA_ILi0EEESW_EEEEENS5_IJNS4_10UnderscoreESZ_SZ_EEEEENS4_13SM90_TMA_LOADENS4_14ComposedLayoutINS4_7SwizzleILi1ELi4ELi3EEENS4_18smem_ptr_flag_bitsILi16EEENSV_INS5_IJNSA_ILi8EEESI_EEENS5_IJSI_SC_EEEEEEEvNS4_8identityENS4_23SM90_TMA_LOAD_MULTICASTES1C_vS1D_EENS_8epilogue10collective6detail29Sm90TmaWarpSpecializedAdapterINS1H_15DefaultEpilogueISK_SL_SL_NS1G_6thread17LinearCombinationISK_Li1EffLNS1L_9ScaleType4KindE0ELNS_15FloatRoundStyleE2ESK_EENS1_15EpilogueDefaultEEEEEvvEEEEvNT_6ParamsE)
        /*0014*/ 	.word	0x00000008


	//----- nvinfo : EIATTR_MIN_STACK_SIZE
	.align		4
.L_17:
        /*0018*/ 	.byte	0x04, 0x12
        /*001a*/ 	.short	(.L_19 - .L_18)
	.align		4
.L_18:
        /*001c*/ 	.word	index@(_ZN7cutlass13device_kernelINS_4gemm6kernel13GemmUniversalIN4cute5tupleIJiiiiEEENS1_10collective13CollectiveMmaINS1_34MainloopSm90TmaGmmaWarpSpecializedILi14ENS5_IJNS4_1CILi2EEENSA_ILi1EEESC_EEENS1_35KernelTmaWarpSpecializedCooperativeEEENS5_IJNSA_ILi128EEENSA_ILi384EEENSA_ILi16EEEEEENS_10bfloat16_tENS5_IJlSC_lEEESK_SL_NS4_8TiledMMAINS4_8MMA_AtomIJNS4_4SM904GMMA28MMA_64x192x16_F32BF16BF16_SSILNSP_5MajorE0ELSR_0ELNSP_7ScaleInE1ELSS_1EEEEEENS4_6LayoutISD_NS5_IJSC_NSA_ILi0EEESW_EEEEENS5_IJNS4_10UnderscoreESZ_SZ_EEEEENS4_13SM90_TMA_LOADENS4_14ComposedLayoutINS4_7SwizzleILi1ELi4ELi3EEENS4_18smem_ptr_flag_bitsILi16EEENSV_INS5_IJNSA_ILi8EEESI_EEENS5_IJSI_SC_EEEEEEEvNS4_8identityENS4_23SM90_TMA_LOAD_MULTICASTES1C_vS1D_EENS_8epilogue10collective6detail29Sm90TmaWarpSpecializedAdapterINS1H_15DefaultEpilogueISK_SL_SL_NS1G_6thread17LinearCombinationISK_Li1EffLNS1L_9ScaleType4KindE0ELNS_15FloatRoundStyleE2ESK_EENS1_15EpilogueDefaultEEEEEvvEEEEvNT_6ParamsE)
        /*0020*/ 	.word	0x00000008
.L_19:


//--------------------- .nv.compat                --------------------------
	.section	.nv.compat,"",@"SHT_CUDA_COMPAT_INFO"
	.align	4
        /*0000*/ 	.byte	0x02, 0x09, 0x01, 0x00, 0x02, 0x02, 0x04, 0x00, 0x02, 0x05, 0x05, 0x00, 0x03, 0x07, 0x01, 0x01
        /*0010*/ 	.byte	0x02, 0x03, 0x01, 0x00, 0x02, 0x06, 0x01, 0x00, 0x04, 0x0b, 0x08, 0x00, 0x00, 0x00, 0x00, 0x00
        /*0020*/ 	.byte	0x00, 0x00, 0x00, 0x00


//--------------------- .nv.info._ZN7cutlass13device_kernelINS_4gemm6kernel13GemmUniversalIN4cute5tupleIJiiiiEEENS1_10collective13CollectiveMmaINS1_34MainloopSm90TmaGmmaWarpSpecializedILi14ENS5_IJNS4_1CILi2EEENSA_ILi1EEESC_EEENS1_35KernelTmaWarpSpecializedCooperativeEEENS5_IJNSA_ILi128EEENSA_ILi384EEENSA_ILi16EEEEEENS_10bfloat16_tENS5_IJlSC_lEEESK_SL_NS4_8TiledMMAINS4_8MMA_AtomIJNS4_4SM904GMMA28MMA_64x192x16_F32BF16BF16_SSILNSP_5MajorE0ELSR_0ELNSP_7ScaleInE1ELSS_1EEEEEENS4_6LayoutISD_NS5_IJSC_NSA_ILi0EEESW_EEEEENS5_IJNS4_10UnderscoreESZ_SZ_EEEEENS4_13SM90_TMA_LOADENS4_14ComposedLayoutINS4_7SwizzleILi1ELi4ELi3EEENS4_18smem_ptr_flag_bitsILi16EEENSV_INS5_IJNSA_ILi8EEESI_EEENS5_IJSI_SC_EEEEEEEvNS4_8identityENS4_23SM90_TMA_LOAD_MULTICASTES1C_vS1D_EENS_8epilogue10collective6detail29Sm90TmaWarpSpecializedAdapterINS1H_15DefaultEpilogueISK_SL_SL_NS1G_6thread17LinearCombinationISK_Li1EffLNS1L_9ScaleType4KindE0ELNS_15FloatRoundStyleE2ESK_EENS1_15EpilogueDefaultEEEEEvvEEEEvNT_6ParamsE --------------------------
	.section	.nv.info._ZN7cutlass13device_kernelINS_4gemm6kernel13GemmUniversalIN4cute5tupleIJiiiiEEENS1_10collective13CollectiveMmaINS1_34MainloopSm90TmaGmmaWarpSpecializedILi14ENS5_IJNS4_1CILi2EEENSA_ILi1EEESC_EEENS1_35KernelTmaWarpSpecializedCooperativeEEENS5_IJNSA_ILi128EEENSA_ILi384EEENSA_ILi16EEEEEENS_10bfloat16_tENS5_IJlSC_lEEESK_SL_NS4_8TiledMMAINS4_8MMA_AtomIJNS4_4SM904GMMA28MMA_64x192x16_F32BF16BF16_SSILNSP_5MajorE0ELSR_0ELNSP_7ScaleInE1ELSS_1EEEEEENS4_6LayoutISD_NS5_IJSC_NSA_ILi0EEESW_EEEEENS5_IJNS4_10UnderscoreESZ_SZ_EEEEENS4_13SM90_TMA_LOADENS4_14ComposedLayoutINS4_7SwizzleILi1ELi4ELi3EEENS4_18smem_ptr_flag_bitsILi16EEENSV_INS5_IJNSA_ILi8EEESI_EEENS5_IJSI_SC_EEEEEEEvNS4_8identityENS4_23SM90_TMA_LOAD_MULTICASTES1C_vS1D_EENS_8epilogue10collective6detail29Sm90TmaWarpSpecializedAdapterINS1H_15DefaultEpilogueISK_SL_SL_NS1G_6thread17LinearCombinationISK_Li1EffLNS1L_9ScaleType4KindE0ELNS_15FloatRoundStyleE2ESK_EENS1_15EpilogueDefaultEEEEEvvEEEEvNT_6ParamsE,"",@"SHT_CUDA_INFO"
	.sectionflags	@""
	.align	4


	//----- nvinfo : EIATTR_CUDA_API_VERSION
	.align		4
        /*0000*/ 	.byte	0x04, 0x37
        /*0002*/ 	.short	(.L_21 - .L_20)
.L_20:
        /*0004*/ 	.word	0x00000082


	//----- nvinfo : EIATTR_KPARAM_INFO
	.align		4
.L_21:
        /*0008*/ 	.byte	0x04, 0x17
        /*000a*/ 	.short	(.L_23 - .L_22)
.L_22:
        /*000c*/ 	.word	0x00000000
        /*0010*/ 	.short	0x0000
        /*0012*/ 	.short	0x0070
        /*0014*/ 	.byte	0x00, 0xf0, 0x01, 0x10


	//----- nvinfo : EIATTR_SPARSE_MMA_MASK
	.align		4
.L_23:
        /*0018*/ 	.byte	0x03, 0x50
        /*001a*/ 	.short	0x0000


	//----- nvinfo : EIATTR_MAXREG_COUNT
	.align		4
        /*001c*/ 	.byte	0x03, 0x1b
        /*001e*/ 	.short	0x00a8


	//----- nvinfo : EIATTR_NUM_BARRIERS
	.align		4
        /*0020*/ 	.byte	0x02, 0x4c
        /*0022*/ 	.byte	0x01
	.zero		1


	//----- nvinfo : EIATTR_EXTERNS
	.align		4
        /*0024*/ 	.byte	0x04, 0x0f
        /*0026*/ 	.short	(.L_25 - .L_24)


	//   ....[0]....
	.align		4
.L_24:
        /*0028*/ 	.word	index@(__assertfail)


	//----- nvinfo : EIATTR_ANNOTATIONS
	.align		4
.L_25:
        /*002c*/ 	.byte	0x04, 0x55
        /*002e*/ 	.short	(.L_27 - .L_26)


	//   ....[0]....
.L_26:
        /*0030*/ 	.word	0x00000001
        /*0034*/ 	.byte	0x20, 0x0b, 0x00, 0x00, 0x01, 0x00, 0x00, 0x00, 0x50, 0x0b, 0x00, 0x00, 0x01, 0x00, 0x00, 0x00
        /*0044*/ 	.byte	0x30, 0x10, 0x00, 0x00, 0x01, 0x00, 0x00, 0x00, 0x40, 0x10, 0x00, 0x00, 0x01, 0x00, 0x00, 0x00
        /*0054*/ 	.byte	0xb0, 0x1c, 0x00, 0x00, 0x01, 0x00, 0x00, 0x00, 0x00, 0x1d, 0x00, 0x00, 0x01, 0x00, 0x00, 0x00
        /*0064*/ 	.byte	0x70, 0x12, 0x01, 0x00, 0x01, 0x00, 0x00, 0x00, 0x50, 0x18, 0x01, 0x00, 0x01, 0x00, 0x00, 0x00
        /*0074*/ 	.byte	0x60, 0x18, 0x01, 0x00


	//----- nvinfo : EIATTR_MERCURY_ISA_VERSION
	.align		4
.L_27:
        /*0078*/ 	.byte	0x03, 0x5f
        /*007a*/ 	.short	0x0101


	//----- nvinfo : EIATTR_INT_WARP_WIDE_INSTR_OFFSETS
	.align		4
        /*007c*/ 	.byte	0x04, 0x31
        /*007e*/ 	.short	(.L_29 - .L_28)


	//   ....[0]....
.L_28:
        /*0080*/ 	.word	0x000005f0


	//   ....[1]....
        /*0084*/ 	.word	0x00000610


	//   ....[2]....
        /*0088*/ 	.word	0x000007d0


	//----- nvinfo : EIATTR_COOP_GROUP_MASK_REGIDS
	.align		4
.L_29:
        /*008c*/ 	.byte	0x04, 0x29
        /*008e*/ 	.short	(.L_31 - .L_30)


	//   ....[0]....
.L_30:
        /*0090*/ 	.word	0xffffffff


	//   ....[1]....
        /*0094*/ 	.word	0xffffffff


	//   ....[2]....
        /*0098*/ 	.word	0xffffffff


	//   ....[3]....
        /*009c*/ 	.word	0xffffffff


	//   ....[4]....
        /*00a0*/ 	.word	0xffffffff


	//   ....[5]....
        /*00a4*/ 	.word	0xffffffff


	//----- nvinfo : EIATTR_COOP_GROUP_INSTR_OFFSETS
	.align		4
.L_31:
        /*00a8*/ 	.byte	0x04, 0x28
        /*00aa*/ 	.short	(.L_33 - .L_32)


	//   ....[0]....
.L_32:
        /*00ac*/ 	.word	0x00000070


	//   ....[1]....
        /*00b0*/ 	.word	0x00000080


	//   ....[2]....
        /*00b4*/ 	.word	0x00000140


	//   ....[3]....
        /*00b8*/ 	.word	0x00000450


	//   ....[4]....
        /*00bc*/ 	.word	0x00000970


	//   ....[5]....
        /*00c0*/ 	.word	0x00001410


	//----- nvinfo : EIATTR_REG_RECONFIG
	.align		4
.L_33:
        /*00c4*/ 	.byte	0x01, 0x54
	.zero		2


	//----- nvinfo : EIATTR_SYSCALL_OFFSETS
	.align		4
        /*00c8*/ 	.byte	0x04, 0x46
        /*00ca*/ 	.short	(.L_35 - .L_34)


	//   ....[0]....
.L_34:
        /*00cc*/ 	.word	0x000015c0


	//----- nvinfo : EIATTR_MBARRIER_INSTR_OFFSETS
	.align		4
.L_35:
        /*00d0*/ 	.byte	0x04, 0x39
        /*00d2*/ 	.short	(.L_37 - .L_36)


	//   ....[0]....
.L_36:
        /*00d4*/ 	.word	0x00000260
        /*00d8*/ 	.word	0x000000ff
        /*00dc*/ 	.word	0x00000000
        /*00e0*/ 	.short	0x0100
        /*00e2*/ 	.byte	0x08
	.zero		1


	//   ....[1]....
        /*00e4*/ 	.word	0x00000270
        /*00e8*/ 	.word	0x000000ff
        /*00ec*/ 	.word	0x00000070
        /*00f0*/ 	.short	0x0100
        /*00f2*/ 	.byte	0x08
	.zero		1


	//   ....[2]....
        /*00f4*/ 	.word	0x00000280
        /*00f8*/ 	.word	0x000000ff
        /*00fc*/ 	.word	0x00000008
        /*0100*/ 	.short	0x0100
        /*0102*/ 	.byte	0x08
	.zero		1


	//   ....[3]....
        /*0104*/ 	.word	0x00000290
        /*0108*/ 	.word	0x000000ff
        /*010c*/ 	.word	0x00000078
        /*0110*/ 	.short	0x0100
        /*0112*/ 	.byte	0x08
	.zero		1


	//   ....[4]....
        /*0114*/ 	.word	0x000002a0
        /*0118*/ 	.word	0x000000ff
        /*011c*/ 	.word	0x00000010
        /*0120*/ 	.short	0x0100
        /*0122*/ 	.byte	0x08
	.zero		1


	//   ....[5]....
        /*0124*/ 	.word	0x000002b0
        /*0128*/ 	.word	0x000000ff
        /*012c*/ 	.word	0x00000080
        /*0130*/ 	.short	0x0100
        /*0132*/ 	.byte	0x08
	.zero		1


	//   ....[6]....
        /*0134*/ 	.word	0x000002c0
        /*0138*/ 	.word	0x000000ff
        /*013c*/ 	.word	0x00000018
        /*0140*/ 	.short	0x0100
        /*0142*/ 	.byte	0x08
	.zero		1


	//   ....[7]....
        /*0144*/ 	.word	0x000002d0
        /*0148*/ 	.word	0x000000ff
        /*014c*/ 	.word	0x00000088
        /*0150*/ 	.short	0x0100
        /*0152*/ 	.byte	0x08
	.zero		1


	//   ....[8]....
        /*0154*/ 	.word	0x000002e0
        /*0158*/ 	.word	0x000000ff
        /*015c*/ 	.word	0x00000020
        /*0160*/ 	.short	0x0100
        /*0162*/ 	.byte	0x08
	.zero		1


	//   ....[9]....
        /*0164*/ 	.word	0x000002f0
        /*0168*/ 	.word	0x000000ff
        /*016c*/ 	.word	0x00000090
        /*0170*/ 	.short	0x0100
        /*0172*/ 	.byte	0x08
	.zero		1


	//   ....[10]....
        /*0174*/ 	.word	0x00000300
        /*0178*/ 	.word	0x000000ff
        /*017c*/ 	.word	0x00000028
        /*0180*/ 	.short	0x0100
        /*0182*/ 	.byte	0x08
	.zero		1


	//   ....[11]....
        /*0184*/ 	.word	0x00000310
        /*0188*/ 	.word	0x000000ff
        /*018c*/ 	.word	0x00000098
        /*0190*/ 	.short	0x0100
        /*0192*/ 	.byte	0x08
	.zero		1


	//   ....[12]....
        /*0194*/ 	.word	0x00000320
        /*0198*/ 	.word	0x000000ff
        /*019c*/ 	.word	0x00000030
        /*01a0*/ 	.short	0x0100
        /*01a2*/ 	.byte	0x08
	.zero		1


	//   ....[13]....
        /*01a4*/ 	.word	0x00000330
        /*01a8*/ 	.word	0x000000ff
        /*01ac*/ 	.word	0x000000a0
        /*01b0*/ 	.short	0x0100
        /*01b2*/ 	.byte	0x08
	.zero		1


	//   ....[14]....
        /*01b4*/ 	.word	0x00000340
        /*01b8*/ 	.word	0x000000ff
        /*01bc*/ 	.word	0x00000038
        /*01c0*/ 	.short	0x0100
        /*01c2*/ 	.byte	0x08
	.zero		1


	//   ....[15]....
        /*01c4*/ 	.word	0x00000350
        /*01c8*/ 	.word	0x000000ff
        /*01cc*/ 	.word	0x000000a8
        /*01d0*/ 	.short	0x0100
        /*01d2*/ 	.byte	0x08
	.zero		1


	//   ....[16]....
        /*01d4*/ 	.word	0x00000360
        /*01d8*/ 	.word	0x000000ff
        /*01dc*/ 	.word	0x00000040
        /*01e0*/ 	.short	0x0100
        /*01e2*/ 	.byte	0x08
	.zero		1


	//   ....[17]....
        /*01e4*/ 	.word	0x00000370
        /*01e8*/ 	.word	0x000000ff
        /*01ec*/ 	.word	0x000000b0
        /*01f0*/ 	.short	0x0100
        /*01f2*/ 	.byte	0x08
	.zero		1


	//   ....[18]....
        /*01f4*/ 	.word	0x00000380
        /*01f8*/ 	.word	0x000000ff
        /*01fc*/ 	.word	0x00000048
        /*0200*/ 	.short	0x0100
        /*0202*/ 	.byte	0x08
	.zero		1


	//   ....[19]....
        /*0204*/ 	.word	0x00000390
        /*0208*/ 	.word	0x000000ff
        /*020c*/ 	.word	0x000000b8
        /*0210*/ 	.short	0x0100
        /*0212*/ 	.byte	0x08
	.zero		1


	//   ....[20]....
        /*0214*/ 	.word	0x000003a0
        /*0218*/ 	.word	0x000000ff
        /*021c*/ 	.word	0x00000050
        /*0220*/ 	.short	0x0100
        /*0222*/ 	.byte	0x08
	.zero		1


	//   ....[21]....
        /*0224*/ 	.word	0x000003b0
        /*0228*/ 	.word	0x000000ff
        /*022c*/ 	.word	0x000000c0
        /*0230*/ 	.short	0x0100
        /*0232*/ 	.byte	0x08
	.zero		1


	//   ....[22]....
        /*0234*/ 	.word	0x000003c0
        /*0238*/ 	.word	0x000000ff
        /*023c*/ 	.word	0x00000058
        /*0240*/ 	.short	0x0100
        /*0242*/ 	.byte	0x08
	.zero		1


	//   ....[23]....
        /*0244*/ 	.word	0x000003d0
        /*0248*/ 	.word	0x000000ff
        /*024c*/ 	.word	0x000000c8
        /*0250*/ 	.short	0x0100
        /*0252*/ 	.byte	0x08
	.zero		1


	//   ....[24]....
        /*0254*/ 	.word	0x000003e0
        /*0258*/ 	.word	0x000000ff
        /*025c*/ 	.word	0x00000060
        /*0260*/ 	.short	0x0100
        /*0262*/ 	.byte	0x08
	.zero		1


	//   ....[25]....
        /*0264*/ 	.word	0x000003f0
        /*0268*/ 	.word	0x000000ff
        /*026c*/ 	.word	0x000000d0
        /*0270*/ 	.short	0x0100
        /*0272*/ 	.byte	0x08
	.zero		1


	//   ....[26]....
        /*0274*/ 	.word	0x00000400
        /*0278*/ 	.word	0x000000ff
        /*027c*/ 	.word	0x00000068
        /*0280*/ 	.short	0x0100
        /*0282*/ 	.byte	0x08
	.zero		1


	//   ....[27]....
        /*0284*/ 	.word	0x00000410
        /*0288*/ 	.word	0x000000ff
        /*028c*/ 	.word	0x000000d8
        /*0290*/ 	.short	0x0100
        /*0292*/ 	.byte	0x08
	.zero		1


	//   ....[28]....
        /*0294*/ 	.word	0x00000860
        /*0298*/ 	.word	0x000000ff
        /*029c*/ 	.word	0x000000f0
        /*02a0*/ 	.short	0x0100
        /*02a2*/ 	.byte	0x06
	.zero		1


	//   ....[29]....
        /*02a4*/ 	.word	0x00000900
        /*02a8*/ 	.word	0x000000ff
        /*02ac*/ 	.word	0x000000f8
        /*02b0*/ 	.short	0x0100
        /*02b2*/ 	.byte	0x06
	.zero		1


	//   ....[30]....
        /*02b4*/ 	.word	0x00001650
        /*02b8*/ 	.word	0x00000003
        /*02bc*/ 	.word	0x00000000
        /*02c0*/ 	.short	0x010a
        /*02c2*/ 	.byte	0x3f
	.zero		1


	//   ....[31]....
        /*02c4*/ 	.word	0x00001690
        /*02c8*/ 	.word	0x00000003
        /*02cc*/ 	.word	0x00000000
        /*02d0*/ 	.short	0x010a
        /*02d2*/ 	.byte	0x3f
	.zero		1


	//   ....[32]....
        /*02d4*/ 	.word	0x000018f0
        /*02d8*/ 	.word	0x000000ff
        /*02dc*/ 	.word	0x00000000
        /*02e0*/ 	.short	0x010a
        /*02e2*/ 	.byte	0x04
	.zero		1


	//   ....[33]....
        /*02e4*/ 	.word	0x00001930
        /*02e8*/ 	.word	0x000000ff
        /*02ec*/ 	.word	0x00000000
        /*02f0*/ 	.short	0x010a
        /*02f2*/ 	.byte	0x04
	.zero		1


	//   ....[34]....
        /*02f4*/ 	.word	0x00001a70
        /*02f8*/ 	.word	0x00000005
        /*02fc*/ 	.word	0x00000000
        /*0300*/ 	.short	0x0101
        /*0302*/ 	.byte	0x3f
	.zero		1


	//   ....[35]....
        /*0304*/ 	.word	0x00001c70
        /*0308*/ 	.word	0x00000003
        /*030c*/ 	.word	0x00000000
        /*0310*/ 	.short	0x0101
        /*0312*/ 	.byte	0x3f
	.zero		1


	//   ....[36]....
        /*0314*/ 	.word	0x00012190
        /*0318*/ 	.word	0x0000000f
        /*031c*/ 	.word	0x00000070
        /*0320*/ 	.short	0x010a
        /*0322*/ 	.byte	0x3f
	.zero		1


	//   ....[37]....
        /*0324*/ 	.word	0x00012540
        /*0328*/ 	.word	0x00000004
        /*032c*/ 	.word	0x000000f8
        /*0330*/ 	.short	0x0101
        /*0332*/ 	.byte	0x3f
	.zero		1


	//   ....[38]....
        /*0334*/ 	.word	0x00012ca0
        /*0338*/ 	.word	0x00000007
        /*033c*/ 	.word	0x00000000
        /*0340*/ 	.short	0x010a
        /*0342*/ 	.byte	0x3f
	.zero		1


	//   ....[39]....
        /*0344*/ 	.word	0x00012d20
        /*0348*/ 	.word	0x00000009
        /*034c*/ 	.word	0x00000000
        /*0350*/ 	.short	0x010a
        /*0352*/ 	.byte	0x3f
	.zero		1


	//   ....[40]....
        /*0354*/ 	.word	0x00012db0
        /*0358*/ 	.word	0x00000006
        /*035c*/ 	.word	0x00000000
        /*0360*/ 	.short	0x010a
        /*0362*/ 	.byte	0x3f
	.zero		1


	//   ....[41]....
        /*0364*/ 	.word	0x00012e40
        /*0368*/ 	.word	0x00000009
        /*036c*/ 	.word	0x00000000
        /*0370*/ 	.short	0x010a
        /*0372*/ 	.byte	0x3f
	.zero		1


	//   ....[42]....
        /*0374*/ 	.word	0x00012ed0
        /*0378*/ 	.word	0x00000006
        /*037c*/ 	.word	0x00000000
        /*0380*/ 	.short	0x010a
        /*0382*/ 	.byte	0x3f
	.zero		1


	//   ....[43]....
        /*0384*/ 	.word	0x00012f60
        /*0388*/ 	.word	0x00000009
        /*038c*/ 	.word	0x00000000
        /*0390*/ 	.short	0x010a
        /*0392*/ 	.byte	0x3f
	.zero		1


	//   ....[44]....
        /*0394*/ 	.word	0x00012ff0
        /*0398*/ 	.word	0x00000006
        /*039c*/ 	.word	0x00000000
        /*03a0*/ 	.short	0x010a
        /*03a2*/ 	.byte	0x3f
	.zero		1


	//   ....[45]....
        /*03a4*/ 	.word	0x00013080
        /*03a8*/ 	.word	0x00000009
        /*03ac*/ 	.word	0x00000000
        /*03b0*/ 	.short	0x010a
        /*03b2*/ 	.byte	0x3f
	.zero		1


	//   ....[46]....
        /*03b4*/ 	.word	0x00013110
        /*03b8*/ 	.word	0x00000006
        /*03bc*/ 	.word	0x00000000
        /*03c0*/ 	.short	0x010a
        /*03c2*/ 	.byte	0x3f
	.zero		1


	//   ....[47]....
        /*03c4*/ 	.word	0x000131a0
        /*03c8*/ 	.word	0x00000009
        /*03cc*/ 	.word	0x00000000
        /*03d0*/ 	.short	0x010a
        /*03d2*/ 	.byte	0x3f
	.zero		1


	//   ....[48]....
        /*03d4*/ 	.word	0x00013230
        /*03d8*/ 	.word	0x00000006
        /*03dc*/ 	.word	0x00000000
        /*03e0*/ 	.short	0x010a
        /*03e2*/ 	.byte	0x3f
	.zero		1


	//   ....[49]....
        /*03e4*/ 	.word	0x000132c0
        /*03e8*/ 	.word	0x00000009
        /*03ec*/ 	.word	0x00000000
        /*03f0*/ 	.short	0x010a
        /*03f2*/ 	.byte	0x3f
	.zero		1


	//   ....[50]....
        /*03f4*/ 	.word	0x00013350
        /*03f8*/ 	.word	0x00000006
        /*03fc*/ 	.word	0x00000000
        /*0400*/ 	.short	0x010a
        /*0402*/ 	.byte	0x3f
	.zero		1


	//   ....[51]....
        /*0404*/ 	.word	0x000133e0
        /*0408*/ 	.word	0x00000003
        /*040c*/ 	.word	0x00000000
        /*0410*/ 	.short	0x010a
        /*0412*/ 	.byte	0x3f
	.zero		1


	//   ....[52]....
        /*0414*/ 	.word	0x00013440
        /*0418*/ 	.word	0x00000003
        /*041c*/ 	.word	0x00000000
        /*0420*/ 	.short	0x010a
        /*0422*/ 	.byte	0x3f
	.zero		1


	//   ....[53]....
        /*0424*/ 	.word	0x000134a0
        /*0428*/ 	.word	0x00000006
        /*042c*/ 	.word	0x00000000
        /*0430*/ 	.short	0x010a
        /*0432*/ 	.byte	0x3f
	.zero		1


	//   ....[54]....
        /*0434*/ 	.word	0x00013570
        /*0438*/ 	.word	0x0000000f
        /*043c*/ 	.word	0x00000070
        /*0440*/ 	.short	0x010a
        /*0442*/ 	.byte	0x3f
	.zero		1


	//   ....[55]....
        /*0444*/ 	.word	0x00013640
        /*0448*/ 	.word	0x00000007
        /*044c*/ 	.word	0x00000000
        /*0450*/ 	.short	0x010a
        /*0452*/ 	.byte	0x3f
	.zero		1


	//   ....[56]....
        /*0454*/ 	.word	0x00013690
        /*0458*/ 	.word	0x00000009
        /*045c*/ 	.word	0x00000000
        /*0460*/ 	.short	0x010a
        /*0462*/ 	.byte	0x3f
	.zero		1


	//   ....[57]....
        /*0464*/ 	.word	0x000136e0
        /*0468*/ 	.word	0x00000006
        /*046c*/ 	.word	0x00000000
        /*0470*/ 	.short	0x010a
        /*0472*/ 	.byte	0x3f
	.zero		1


	//   ....[58]....
        /*0474*/ 	.word	0x00013730
        /*0478*/ 	.word	0x00000009
        /*047c*/ 	.word	0x00000000
        /*0480*/ 	.short	0x010a
        /*0482*/ 	.byte	0x3f
	.zero		1


	//   ....[59]....
        /*0484*/ 	.word	0x00013780
        /*0488*/ 	.word	0x00000006
        /*048c*/ 	.word	0x00000000
        /*0490*/ 	.short	0x010a
        /*0492*/ 	.byte	0x3f
	.zero		1


	//   ....[60]....
        /*0494*/ 	.word	0x000137d0
        /*0498*/ 	.word	0x00000009
        /*049c*/ 	.word	0x00000000
        /*04a0*/ 	.short	0x010a
        /*04a2*/ 	.byte	0x3f
	.zero		1


	//   ....[61]....
        /*04a4*/ 	.word	0x00013820
        /*04a8*/ 	.word	0x00000006
        /*04ac*/ 	.word	0x00000000
        /*04b0*/ 	.short	0x010a
        /*04b2*/ 	.byte	0x3f
	.zero		1


	//   ....[62]....
        /*04b4*/ 	.word	0x00013870
        /*04b8*/ 	.word	0x00000009
        /*04bc*/ 	.word	0x00000000
        /*04c0*/ 	.short	0x010a
        /*04c2*/ 	.byte	0x3f
	.zero		1


	//   ....[63]....
        /*04c4*/ 	.word	0x000138c0
        /*04c8*/ 	.word	0x00000006
        /*04cc*/ 	.word	0x00000000
        /*04d0*/ 	.short	0x010a
        /*04d2*/ 	.byte	0x3f
	.zero		1


	//   ....[64]....
        /*04d4*/ 	.word	0x00013910
        /*04d8*/ 	.word	0x00000009
        /*04dc*/ 	.word	0x00000000
        /*04e0*/ 	.short	0x010a
        /*04e2*/ 	.byte	0x3f
	.zero		1


	//   ....[65]....
        /*04e4*/ 	.word	0x00013960
        /*04e8*/ 	.word	0x00000006
        /*04ec*/ 	.word	0x00000000
        /*04f0*/ 	.short	0x010a
        /*04f2*/ 	.byte	0x3f
	.zero		1


	//   ....[66]....
        /*04f4*/ 	.word	0x000139b0
        /*04f8*/ 	.word	0x00000009
        /*04fc*/ 	.word	0x00000000
        /*0500*/ 	.short	0x010a
        /*0502*/ 	.byte	0x3f
	.zero		1


	//   ....[67]....
        /*0504*/ 	.word	0x00013a00
        /*0508*/ 	.word	0x00000006
        /*050c*/ 	.word	0x00000000
        /*0510*/ 	.short	0x010a
        /*0512*/ 	.byte	0x3f
	.zero		1


	//----- nvinfo : EIATTR_NUM_MBARRIERS
	.align		4
.L_37:
        /*0514*/ 	.byte	0x03, 0x38
        /*0516*/ 	.short	0x001e


	//----- nvinfo : EIATTR_EXIT_INSTR_OFFSETS
	.align		4
        /*0518*/ 	.byte	0x04, 0x1c
        /*051a*/ 	.short	(.L_39 - .L_38)


	//   ....[0]....
.L_38:
        /*051c*/ 	.word	0x00000ac0


	//   ....[1]....
        /*0520*/ 	.word	0x00001330


	//   ....[2]....
        /*0524*/ 	.word	0x00011890


	//   ....[3]....
        /*0528*/ 	.word	0x00011e20


	//   ....[4]....
        /*052c*/ 	.word	0x00013430


	//----- nvinfo : EIATTR_MAX_THREADS
	.align		4
.L_39:
        /*0530*/ 	.byte	0x04, 0x05
        /*0532*/ 	.short	(.L_41 - .L_40)
.L_40:
        /*0534*/ 	.word	0x00000180
        /*0538*/ 	.word	0x00000001
        /*053c*/ 	.word	0x00000001


	//----- nvinfo : EIATTR_CRS_STACK_SIZE
	.align		4
.L_41:
        /*0540*/ 	.byte	0x04, 0x1e
        /*0542*/ 	.short	(.L_43 - .L_42)
.L_42:
        /*0544*/ 	.word	0x00000000


	//----- nvinfo : EIATTR_CBANK_PARAM_SIZE
	.align		4
.L_43:
        /*0548*/ 	.byte	0x03, 0x19
        /*054a*/ 	.short	0x0470


	//----- nvinfo : EIATTR_PARAM_CBANK
	.align		4
        /*054c*/ 	.byte	0x04, 0x0a
        /*054e*/ 	.short	(.L_45 - .L_44)
	.align		4
.L_44:
        /*0550*/ 	.word	index@(.nv.constant0._ZN7cutlass13device_kernelINS_4gemm6kernel13GemmUniversalIN4cute5tupleIJiiiiEEENS1_10collective13CollectiveMmaINS1_34MainloopSm90TmaGmmaWarpSpecializedILi14ENS5_IJNS4_1CILi2EEENSA_ILi1EEESC_EEENS1_35KernelTmaWarpSpecializedCooperativeEEENS5_IJNSA_ILi128EEENSA_ILi384EEENSA_ILi16EEEEEENS_10bfloat16_tENS5_IJlSC_lEEESK_SL_NS4_8TiledMMAINS4_8MMA_AtomIJNS4_4SM904GMMA28MMA_64x192x16_F32BF16BF16_SSILNSP_5MajorE0ELSR_0ELNSP_7ScaleInE1ELSS_1EEEEEENS4_6LayoutISD_NS5_IJSC_NSA_ILi0EEESW_EEEEENS5_IJNS4_10UnderscoreESZ_SZ_EEEEENS4_13SM90_TMA_LOADENS4_14ComposedLayoutINS4_7SwizzleILi1ELi4ELi3EEENS4_18smem_ptr_flag_bitsILi16EEENSV_INS5_IJNSA_ILi8EEESI_EEENS5_IJSI_SC_EEEEEEEvNS4_8identityENS4_23SM90_TMA_LOAD_MULTICASTES1C_vS1D_EENS_8epilogue10collective6detail29Sm90TmaWarpSpecializedAdapterINS1H_15DefaultEpilogueISK_SL_SL_NS1G_6thread17LinearCombinationISK_Li1EffLNS1L_9ScaleType4KindE0ELNS_15FloatRoundStyleE2ESK_EENS1_15EpilogueDefaultEEEEEvvEEEEvNT_6ParamsE)
        /*0554*/ 	.short	0x0210
        /*0556*/ 	.short	0x0470


	//----- nvinfo : EIATTR_SW_WAR
	.align		4
.L_45:
        /*0558*/ 	.byte	0x04, 0x36
        /*055a*/ 	.short	(.L_47 - .L_46)
.L_46:
        /*055c*/ 	.word	0x00000008
.L_47:


//--------------------- .nv.callgraph             --------------------------
	.section	.nv.callgraph,"",@"SHT_CUDA_CALLGRAPH"
	.align	4
	.sectionentsize	8
	.align		4
        /*0000*/ 	.word	0x00000000
	.align		4
        /*0004*/ 	.word	0xffffffff
	.align		4
        /*0008*/ 	.word	index@(_ZN7cutlass13device_kernelINS_4gemm6kernel13GemmUniversalIN4cute5tupleIJiiiiEEENS1_10collective13CollectiveMmaINS1_34MainloopSm90TmaGmmaWarpSpecializedILi14ENS5_IJNS4_1CILi2EEENSA_ILi1EEESC_EEENS1_35KernelTmaWarpSpecializedCooperativeEEENS5_IJNSA_ILi128EEENSA_ILi384EEENSA_ILi16EEEEEENS_10bfloat16_tENS5_IJlSC_lEEESK_SL_NS4_8TiledMMAINS4_8MMA_AtomIJNS4_4SM904GMMA28MMA_64x192x16_F32BF16BF16_SSILNSP_5MajorE0ELSR_0ELNSP_7ScaleInE1ELSS_1EEEEEENS4_6LayoutISD_NS5_IJSC_NSA_ILi0EEESW_EEEEENS5_IJNS4_10UnderscoreESZ_SZ_EEEEENS4_13SM90_TMA_LOADENS4_14ComposedLayoutINS4_7SwizzleILi1ELi4ELi3EEENS4_18smem_ptr_flag_bitsILi16EEENSV_INS5_IJNSA_ILi8EEESI_EEENS5_IJSI_SC_EEEEEEEvNS4_8identityENS4_23SM90_TMA_LOAD_MULTICASTES1C_vS1D_EENS_8epilogue10collective6detail29Sm90TmaWarpSpecializedAdapterINS1H_15DefaultEpilogueISK_SL_SL_NS1G_6thread17LinearCombinationISK_Li1EffLNS1L_9ScaleType4KindE0ELNS_15FloatRoundStyleE2ESK_EENS1_15EpilogueDefaultEEEEEvvEEEEvNT_6ParamsE)
	.align		4
        /*000c*/ 	.word	index@(__assertfail)
	.align		4
        /*0010*/ 	.word	0x00000000
	.align		4
        /*0014*/ 	.word	0xfffffffe
	.align		4
        /*0018*/ 	.word	0x00000000
	.align		4
        /*001c*/ 	.word	0xfffffffd
	.align		4
        /*0020*/ 	.word	0x00000000
	.align		4
        /*0024*/ 	.word	0xfffffffc


//--------------------- .nv.constant4             --------------------------
	.section	.nv.constant4,"a",@progbits
	.align	8
	.align		8
.nv.constant4:
        /*0000*/ 	.dword	__assertfail
	.align		8
        /*0008*/ 	.dword	__unnamed_1
	.align		8
        /*0010*/ 	.dword	_ZN39_INTERNAL_fb9c9272_4_k_cu_5e109d2b_32234cuda3std3__45__cpo5beginE
	.align		8
        /*0018*/ 	.dword	_ZN39_INTERNAL_fb9c9272_4_k_cu_5e109d2b_32234cuda3std3__45__cpo3endE
	.align		8
        /*0020*/ 	.dword	_ZN39_INTERNAL_fb9c9272_4_k_cu_5e109d2b_32234cuda3std3__45__cpo6cbeginE
	.align		8
        /*0028*/ 	.dword	_ZN39_INTERNAL_fb9c9272_4_k_cu_5e109d2b_32234cuda3std3__45__cpo4cendE
	.align		8
        /*0030*/ 	.dword	_ZN39_INTERNAL_fb9c9272_4_k_cu_5e109d2b_32234cuda3std3__441_GLOBAL__N__fb9c9272_4_k_cu_5e109d2b_32236ignoreE
	.align		8
        /*0038*/ 	.dword	_ZN39_INTERNAL_fb9c9272_4_k_cu_5e109d2b_32234cuda3std3__419piecewise_constructE
	.align		8
        /*0040*/ 	.dword	_ZN39_INTERNAL_fb9c9272_4_k_cu_5e109d2b_32234cuda3std3__48in_placeE
	.align		8
        /*0048*/ 	.dword	_ZN39_INTERNAL_fb9c9272_4_k_cu_5e109d2b_32234cuda3std6ranges3__45__cpo4swapE
	.align		8
        /*0050*/ 	.dword	_ZN39_INTERNAL_fb9c9272_4_k_cu_5e109d2b_32234cuda3std6ranges3__45__cpo9iter_moveE
	.align		8
        /*0058*/ 	.dword	_ZN39_INTERNAL_fb9c9272_4_k_cu_5e109d2b_32234cute7productE
	.align		8
        /*0060*/ 	.dword	_ZN39_INTERNAL_fb9c9272_4_k_cu_5e109d2b_32234cute1_E
	.align		8
        /*0068*/ 	.dword	$str$22
	.align		8
        /*0070*/ 	.dword	$str$23


//--------------------- .text._ZN7cutlass13device_kernelINS_4gemm6kernel13GemmUniversalIN4cute5tupleIJiiiiEEENS1_10collective13CollectiveMmaINS1_34MainloopSm90TmaGmmaWarpSpecializedILi14ENS5_IJNS4_1CILi2EEENSA_ILi1EEESC_EEENS1_35KernelTmaWarpSpecializedCooperativeEEENS5_IJNSA_ILi128EEENSA_ILi384EEENSA_ILi16EEEEEENS_10bfloat16_tENS5_IJlSC_lEEESK_SL_NS4_8TiledMMAINS4_8MMA_AtomIJNS4_4SM904GMMA28MMA_64x192x16_F32BF16BF16_SSILNSP_5MajorE0ELSR_0ELNSP_7ScaleInE1ELSS_1EEEEEENS4_6LayoutISD_NS5_IJSC_NSA_ILi0EEESW_EEEEENS5_IJNS4_10UnderscoreESZ_SZ_EEEEENS4_13SM90_TMA_LOADENS4_14ComposedLayoutINS4_7SwizzleILi1ELi4ELi3EEENS4_18smem_ptr_flag_bitsILi16EEENSV_INS5_IJNSA_ILi8EEESI_EEENS5_IJSI_SC_EEEEEEEvNS4_8identityENS4_23SM90_TMA_LOAD_MULTICASTES1C_vS1D_EENS_8epilogue10collective6detail29Sm90TmaWarpSpecializedAdapterINS1H_15DefaultEpilogueISK_SL_SL_NS1G_6thread17LinearCombinationISK_Li1EffLNS1L_9ScaleType4KindE0ELNS_15FloatRoundStyleE2ESK_EENS1_15EpilogueDefaultEEEEEvvEEEEvNT_6ParamsE --------------------------
	.section	.text._ZN7cutlass13device_kernelINS_4gemm6kernel13GemmUniversalIN4cute5tupleIJiiiiEEENS1_10collective13CollectiveMmaINS1_34MainloopSm90TmaGmmaWarpSpecializedILi14ENS5_IJNS4_1CILi2EEENSA_ILi1EEESC_EEENS1_35KernelTmaWarpSpecializedCooperativeEEENS5_IJNSA_ILi128EEENSA_ILi384EEENSA_ILi16EEEEEENS_10bfloat16_tENS5_IJlSC_lEEESK_SL_NS4_8TiledMMAINS4_8MMA_AtomIJNS4_4SM904GMMA28MMA_64x192x16_F32BF16BF16_SSILNSP_5MajorE0ELSR_0ELNSP_7ScaleInE1ELSS_1EEEEEENS4_6LayoutISD_NS5_IJSC_NSA_ILi0EEESW_EEEEENS5_IJNS4_10UnderscoreESZ_SZ_EEEEENS4_13SM90_TMA_LOADENS4_14ComposedLayoutINS4_7SwizzleILi1ELi4ELi3EEENS4_18smem_ptr_flag_bitsILi16EEENSV_INS5_IJNSA_ILi8EEESI_EEENS5_IJSI_SC_EEEEEEEvNS4_8identityENS4_23SM90_TMA_LOAD_MULTICASTES1C_vS1D_EENS_8epilogue10collective6detail29Sm90TmaWarpSpecializedAdapterINS1H_15DefaultEpilogueISK_SL_SL_NS1G_6thread17LinearCombinationISK_Li1EffLNS1L_9ScaleType4KindE0ELNS_15FloatRoundStyleE2ESK_EENS1_15EpilogueDefaultEEEEEvvEEEEvNT_6ParamsE,"ax",@progbits
	.align	128
.text._ZN7cutlass13device_kernelINS_4gemm6kernel13GemmUniversalIN4cute5tupleIJiiiiEEENS1_10collective13CollectiveMmaINS1_34MainloopSm90TmaGmmaWarpSpecializedILi14ENS5_IJNS4_1CILi2EEENSA_ILi1EEESC_EEENS1_35KernelTmaWarpSpecializedCooperativeEEENS5_IJNSA_ILi128EEENSA_ILi384EEENSA_ILi16EEEEEENS_10bfloat16_tENS5_IJlSC_lEEESK_SL_NS4_8TiledMMAINS4_8MMA_AtomIJNS4_4SM904GMMA28MMA_64x192x16_F32BF16BF16_SSILNSP_5MajorE0ELSR_0ELNSP_7ScaleInE1ELSS_1EEEEEENS4_6LayoutISD_NS5_IJSC_NSA_ILi0EEESW_EEEEENS5_IJNS4_10UnderscoreESZ_SZ_EEEEENS4_13SM90_TMA_LOADENS4_14ComposedLayoutINS4_7SwizzleILi1ELi4ELi3EEENS4_18smem_ptr_flag_bitsILi16EEENSV_INS5_IJNSA_ILi8EEESI_EEENS5_IJSI_SC_EEEEEEEvNS4_8identityENS4_23SM90_TMA_LOAD_MULTICASTES1C_vS1D_EENS_8epilogue10collective6detail29Sm90TmaWarpSpecializedAdapterINS1H_15DefaultEpilogueISK_SL_SL_NS1G_6thread17LinearCombinationISK_Li1EffLNS1L_9ScaleType4KindE0ELNS_15FloatRoundStyleE2ESK_EENS1_15EpilogueDefaultEEEEEvvEEEEvNT_6ParamsE:
        .type           _ZN7cutlass13device_kernelINS_4gemm6kernel13GemmUniversalIN4cute5tupleIJiiiiEEENS1_10collective13CollectiveMmaINS1_34MainloopSm90TmaGmmaWarpSpecializedILi14ENS5_IJNS4_1CILi2EEENSA_ILi1EEESC_EEENS1_35KernelTmaWarpSpecializedCooperativeEEENS5_IJNSA_ILi128EEENSA_ILi384EEENSA_ILi16EEEEEENS_10bfloat16_tENS5_IJlSC_lEEESK_SL_NS4_8TiledMMAINS4_8MMA_AtomIJNS4_4SM904GMMA28MMA_64x192x16_F32BF16BF16_SSILNSP_5MajorE0ELSR_0ELNSP_7ScaleInE1ELSS_1EEEEEENS4_6LayoutISD_NS5_IJSC_NSA_ILi0EEESW_EEEEENS5_IJNS4_10UnderscoreESZ_SZ_EEEEENS4_13SM90_TMA_LOADENS4_14ComposedLayoutINS4_7SwizzleILi1ELi4ELi3EEENS4_18smem_ptr_flag_bitsILi16EEENSV_INS5_IJNSA_ILi8EEESI_EEENS5_IJSI_SC_EEEEEEEvNS4_8identityENS4_23SM90_TMA_LOAD_MULTICASTES1C_vS1D_EENS_8epilogue10collective6detail29Sm90TmaWarpSpecializedAdapterINS1H_15DefaultEpilogueISK_SL_SL_NS1G_6thread17LinearCombinationISK_Li1EffLNS1L_9ScaleType4KindE0ELNS_15FloatRoundStyleE2ESK_EENS1_15EpilogueDefaultEEEEEvvEEEEvNT_6ParamsE,@function
        .size           _ZN7cutlass13device_kernelINS_4gemm6kernel13GemmUniversalIN4cute5tupleIJiiiiEEENS1_10collective13CollectiveMmaINS1_34MainloopSm90TmaGmmaWarpSpecializedILi14ENS5_IJNS4_1CILi2EEENSA_ILi1EEESC_EEENS1_35KernelTmaWarpSpecializedCooperativeEEENS5_IJNSA_ILi128EEENSA_ILi384EEENSA_ILi16EEEEEENS_10bfloat16_tENS5_IJlSC_lEEESK_SL_NS4_8TiledMMAINS4_8MMA_AtomIJNS4_4SM904GMMA28MMA_64x192x16_F32BF16BF16_SSILNSP_5MajorE0ELSR_0ELNSP_7ScaleInE1ELSS_1EEEEEENS4_6LayoutISD_NS5_IJSC_NSA_ILi0EEESW_EEEEENS5_IJNS4_10UnderscoreESZ_SZ_EEEEENS4_13SM90_TMA_LOADENS4_14ComposedLayoutINS4_7SwizzleILi1ELi4ELi3EEENS4_18smem_ptr_flag_bitsILi16EEENSV_INS5_IJNSA_ILi8EEESI_EEENS5_IJSI_SC_EEEEEEEvNS4_8identityENS4_23SM90_TMA_LOAD_MULTICASTES1C_vS1D_EENS_8epilogue10collective6detail29Sm90TmaWarpSpecializedAdapterINS1H_15DefaultEpilogueISK_SL_SL_NS1G_6thread17LinearCombinationISK_Li1EffLNS1L_9ScaleType4KindE0ELNS_15FloatRoundStyleE2ESK_EENS1_15EpilogueDefaultEEEEEvvEEEEvNT_6ParamsE,(.L_x_476 - _ZN7cutlass13device_kernelINS_4gemm6kernel13GemmUniversalIN4cute5tupleIJiiiiEEENS1_10collective13CollectiveMmaINS1_34MainloopSm90TmaGmmaWarpSpecializedILi14ENS5_IJNS4_1CILi2EEENSA_ILi1EEESC_EEENS1_35KernelTmaWarpSpecializedCooperativeEEENS5_IJNSA_ILi128EEENSA_ILi384EEENSA_ILi16EEEEEENS_10bfloat16_tENS5_IJlSC_lEEESK_SL_NS4_8TiledMMAINS4_8MMA_AtomIJNS4_4SM904GMMA28MMA_64x192x16_F32BF16BF16_SSILNSP_5MajorE0ELSR_0ELNSP_7ScaleInE1ELSS_1EEEEEENS4_6LayoutISD_NS5_IJSC_NSA_ILi0EEESW_EEEEENS5_IJNS4_10UnderscoreESZ_SZ_EEEEENS4_13SM90_TMA_LOADENS4_14ComposedLayoutINS4_7SwizzleILi1ELi4ELi3EEENS4_18smem_ptr_flag_bitsILi16EEENSV_INS5_IJNSA_ILi8EEESI_EEENS5_IJSI_SC_EEEEEEEvNS4_8identityENS4_23SM90_TMA_LOAD_MULTICASTES1C_vS1D_EENS_8epilogue10collective6detail29Sm90TmaWarpSpecializedAdapterINS1H_15DefaultEpilogueISK_SL_SL_NS1G_6thread17LinearCombinationISK_Li1EffLNS1L_9ScaleType4KindE0ELNS_15FloatRoundStyleE2ESK_EENS1_15EpilogueDefaultEEEEEvvEEEEvNT_6ParamsE)
        .other          _ZN7cutlass13device_kernelINS_4gemm6kernel13GemmUniversalIN4cute5tupleIJiiiiEEENS1_10collective13CollectiveMmaINS1_34MainloopSm90TmaGmmaWarpSpecializedILi14ENS5_IJNS4_1CILi2EEENSA_ILi1EEESC_EEENS1_35KernelTmaWarpSpecializedCooperativeEEENS5_IJNSA_ILi128EEENSA_ILi384EEENSA_ILi16EEEEEENS_10bfloat16_tENS5_IJlSC_lEEESK_SL_NS4_8TiledMMAINS4_8MMA_AtomIJNS4_4SM904GMMA28MMA_64x192x16_F32BF16BF16_SSILNSP_5MajorE0ELSR_0ELNSP_7ScaleInE1ELSS_1EEEEEENS4_6LayoutISD_NS5_IJSC_NSA_ILi0EEESW_EEEEENS5_IJNS4_10UnderscoreESZ_SZ_EEEEENS4_13SM90_TMA_LOADENS4_14ComposedLayoutINS4_7SwizzleILi1ELi4ELi3EEENS4_18smem_ptr_flag_bitsILi16EEENSV_INS5_IJNSA_ILi8EEESI_EEENS5_IJSI_SC_EEEEEEEvNS4_8identityENS4_23SM90_TMA_LOAD_MULTICASTES1C_vS1D_EENS_8epilogue10collective6detail29Sm90TmaWarpSpecializedAdapterINS1H_15DefaultEpilogueISK_SL_SL_NS1G_6thread17LinearCombinationISK_Li1EffLNS1L_9ScaleType4KindE0ELNS_15FloatRoundStyleE2ESK_EENS1_15EpilogueDefaultEEEEEvvEEEEvNT_6ParamsE,@"STO_CUDA_ENTRY STV_DEFAULT"
_ZN7cutlass13device_kernelINS_4gemm6kernel13GemmUniversalIN4cute5tupleIJiiiiEEENS1_10collective13CollectiveMmaINS1_34MainloopSm90TmaGmmaWarpSpecializedILi14ENS5_IJNS4_1CILi2EEENSA_ILi1EEESC_EEENS1_35KernelTmaWarpSpecializedCooperativeEEENS5_IJNSA_ILi128EEENSA_ILi384EEENSA_ILi16EEEEEENS_10bfloat16_tENS5_IJlSC_lEEESK_SL_NS4_8TiledMMAINS4_8MMA_AtomIJNS4_4SM904GMMA28MMA_64x192x16_F32BF16BF16_SSILNSP_5MajorE0ELSR_0ELNSP_7ScaleInE1ELSS_1EEEEEENS4_6LayoutISD_NS5_IJSC_NSA_ILi0EEESW_EEEEENS5_IJNS4_10UnderscoreESZ_SZ_EEEEENS4_13SM90_TMA_LOADENS4_14ComposedLayoutINS4_7SwizzleILi1ELi4ELi3EEENS4_18smem_ptr_flag_bitsILi16EEENSV_INS5_IJNSA_ILi8EEESI_EEENS5_IJSI_SC_EEEEEEEvNS4_8identityENS4_23SM90_TMA_LOAD_MULTICASTES1C_vS1D_EENS_8epilogue10collective6detail29Sm90TmaWarpSpecializedAdapterINS1H_15DefaultEpilogueISK_SL_SL_NS1G_6thread17LinearCombinationISK_Li1EffLNS1L_9ScaleType4KindE0ELNS_15FloatRoundStyleE2ESK_EENS1_15EpilogueDefaultEEEEEvvEEEEvNT_6ParamsE:
[----:B------:R-:W0:Y:S02]  /*0000*/  LDC R1, c[0x0][0x28] ;  /* 0x00000a00ff017b82 */ /* 0x000e240000000800 */
[----:B0-----:R-:W-:Y:S01]  /*0010*/  VIADD R1, R1, 0xfffffff8 ;  /* 0xfffffff801017836 */ /* 0x001fe20000000000 */
[----:B------:R-:W0:Y:S01]  /*0020*/  S2R R6, SR_TID.X ;  /* 0x0000000000067919 */ /* 0x000e220000002100 */
[----:B------:R-:W-:Y:S01]  /*0030*/  ELECT P0, URZ, PT ;  /* 0x00000000003f782f */ /* 0x000fe20003800000 */
[----:B------:R-:W-:Y:S01]  /*0040*/  BSSY B0, `(.L_x_0) ;  /* 0x000000f000007945 */ /* 0x000fe20003800000 */
[--C-:B0-----:R-:W-:Y:S02]  /*0050*/  SHF.R.U32.HI R0, RZ, 0x5, R6.reuse ;  /* 0x00000005ff007819 */ /* 0x101fe40000011606 */
[----:B------:R-:W-:-:S03]  /*0060*/  SHF.R.U32.HI R3, RZ, 0x7, R6 ;  /* 0x00000007ff037819 */ /* 0x000fc60000011606 */
[----:B------:R-:W0:Y:S04]  /*0070*/  SHFL.IDX PT, R2, R0, RZ, 0x1f ;  /* 0x00001fff00027589 */ /* 0x000e2800000e0000 */
[----:B------:R1:W2:Y:S01]  /*0080*/  SHFL.IDX PT, R5, R3, RZ, 0x1f ;  /* 0x00001fff03057589 */ /* 0x0002a200000e0000 */
[----:B0-----:R-:W-:-:S13]  /*0090*/  ISETP.NE.OR P0, PT, R2, RZ, !P0 ;  /* 0x000000ff0200720c */ /* 0x001fda0004705670 */
[----:B-12---:R-:W-:Y:S05]  /*00a0*/  @P0 BRA `(.L_x_1) ;  /* 0x0000000000200947 */ /* 0x006fea0003800000 */
[----:B------:R-:W-:Y:S02]  /*00b0*/  ULDC.64 UR4, c[0x0][0x198] ;  /* 0x0000660000047ab9 */ /* 0x000fe40000000a00 */
[----:B------:R-:W-:Y:S02]  /*00c0*/  UIADD3 UR6, UP0, UR4, 0xf0, URZ ;  /* 0x000000f004067890 */ /* 0x000fe4000ff1e03f */
[----:B------:R-:W-:Y:S02]  /*00d0*/  UIADD3 UR4, UP1, UR4, 0x1f0, URZ ;  /* 0x000001f004047890 */ /* 0x000fe4000ff3e03f */
[----:B------:R-:W-:Y:S02]  /*00e0*/  UIADD3.X UR7, URZ, UR5, URZ, UP0, !UPT ;  /* 0x000000053f077290 */ /* 0x000fe400087fe43f */
[----:B------:R-:W-:-:S07]  /*00f0*/  UIADD3.X UR5, URZ, UR5, URZ, UP1, !UPT ;  /* 0x000000053f057290 */ /* 0x000fce0008ffe43f */
[----:B------:R0:W-:Y:S02]  /*0100*/  UTMACCTL.PF [UR6] ;  /* 0x00000000060079b9 */ /* 0x0001e40008040000 */
[----:B------:R0:W-:Y:S02]  /*0110*/  UTMACCTL.PF [UR4] ;  /* 0x00000000040079b9 */ /* 0x0001e40008040000 */
[----:B0-----:R-:W-:Y:S01]  /*0120*/  NOP ;  /* 0x0000000000007918 */ /* 0x001fe20000000000 */
.L_x_1:
[----:B------:R-:W-:Y:S05]  /*0130*/  BSYNC B0 ;  /* 0x0000000000007941 */ /* 0x000fea0003800000 */
.L_x_0:
[----:B------:R-:W0:Y:S02]  /*0140*/  SHFL.IDX PT, R3, R0, RZ, 0x1f ;  /* 0x00001fff00037589 */ /* 0x000e2400000e0000 */
[----:B0-----:R-:W-:-:S13]  /*0150*/  ISETP.NE.AND P0, PT, R3, RZ, PT ;  /* 0x000000ff0300720c */ /* 0x001fda0003f05270 */
[----:B------:R-:W-:Y:S05]  /*0160*/  @P0 BRA `(.L_x_2) ;  /* 0x0000000000b40947 */ /* 0x000fea0003800000 */
[----:B------:R-:W-:Y:S01]  /*0170*/  ELECT P0, URZ, PT ;  /* 0x00000000003f782f */ /* 0x000fe20003800000 */
[----:B------:R-:W-:-:S12]  /*0180*/  BSSY B0, `(.L_x_2) ;  /* 0x000002b000007945 */ /* 0x000fd80003800000 */
[----:B------:R-:W-:Y:S05]  /*0190*/  @!P0 BRA `(.L_x_3) ;  /* 0x0000000000a48947 */ /* 0x000fea0003800000 */
[----:B------:R-:W0:Y:S01]  /*01a0*/  S2UR UR8, SR_CgaCtaId ;  /* 0x00000000000879c3 */ /* 0x000e220000008800 */
[----:B------:R-:W-:Y:S01]  /*01b0*/  UMOV UR4, 0x400 ;  /* 0x0000040000047882 */ /* 0x000fe20000000000 */
[----:B------:R-:W-:Y:S01]  /*01c0*/  UMOV UR5, 0x1 ;  /* 0x0000000100057882 */ /* 0x000fe20000000000 */
[----:B------:R-:W-:Y:S02]  /*01d0*/  UMOV UR6, 0x4 ;  /* 0x0000000400067882 */ /* 0x000fe40000000000 */
[----:B------:R-:W-:-:S04]  /*01e0*/  UIADD3 UR6, -UR6, 0x100000, URZ ;  /* 0x0010000006067890 */ /* 0x000fc8000fffe13f */
[----:B------:R-:W-:Y:S02]  /*01f0*/  USHF.L.U32 UR7, UR6, 0xb, URZ ;  /* 0x0000000b06077899 */ /* 0x000fe4000800063f */
[----:B------:R-:W-:Y:S02]  /*0200*/  USHF.L.U32 UR6, UR6, 0x1, URZ ;  /* 0x0000000106067899 */ /* 0x000fe4000800063f */
[----:B0-----:R-:W-:Y:S02]  /*0210*/  ULEA UR8, UR8, UR4, 0x18 ;  /* 0x0000000408087291 */ /* 0x001fe4000f8ec03f */
[----:B------:R-:W-:-:S04]  /*0220*/  UIADD3 UR4, -UR5, 0x100000, URZ ;  /* 0x0010000005047890 */ /* 0x000fc8000fffe13f */
[----:B------:R-:W-:Y:S02]  /*0230*/  USHF.L.U32 UR5, UR4, 0xb, URZ ;  /* 0x0000000b04057899 */ /* 0x000fe4000800063f */
[----:B------:R-:W-:Y:S01]  /*0240*/  USHF.L.U32 UR4, UR4, 0x1, URZ ;  /* 0x0000000104047899 */ /* 0x000fe2000800063f */
[----:B------:R-:W0:Y:S11]  /*0250*/  FENCE.VIEW.ASYNC.S ;  /* 0x00000000000073c6 */ /* 0x000e360000000000 */
[----:B0-----:R0:W1:Y:S01]  /*0260*/  SYNCS.EXCH.64 URZ, [UR8], UR4 ;  /* 0x00000004083f75b2 */ /* 0x0010620008000100 */
[----:B------:R0:W2:Y:S01]  /*0270*/  SYNCS.EXCH.64 URZ, [UR8+0x70], UR6 ;  /* 0x00007006083f75b2 */ /* 0x0000a20008000100 */
[----:B------:R0:W3:Y:S01]  /*0280*/  SYNCS.EXCH.64 URZ, [UR8+0x8], UR4 ;  /* 0x00000804083f75b2 */ /* 0x0000e20008000100 */
[----:B------:R0:W4:Y:S01]  /*0290*/  SYNCS.EXCH.64 URZ, [UR8+0x78], UR6 ;  /* 0x00007806083f75b2 */ /* 0x0001220008000100 */
[----:B------:R0:W0:Y:S01]  /*02a0*/  SYNCS.EXCH.64 URZ, [UR8+0x10], UR4 ;  /* 0x00001004083f75b2 */ /* 0x0000220008000100 */
        /* <DEDUP_REMOVED lines=23> */
[----:B-1234-:R-:W-:Y:S01]  /*0420*/  NOP ;  /* 0x0000000000007918 */ /* 0x01efe20000000000 */
.L_x_3:
[----:B0-----:R-:W-:Y:S05]  /*0430*/  BSYNC B0 ;  /* 0x0000000000007941 */ /* 0x001fea0003800000 */
.L_x_2:
[----:B------:R-:W-:Y:S01]  /*0440*/  SHF.R.S32.HI R4, RZ, 0x1f, R6 ;  /* 0x0000001fff047819 */ /* 0x000fe20000011406 */
[----:B------:R-:W0:Y:S01]  /*0450*/  SHFL.IDX PT, R0, R0, RZ, 0x1f ;  /* 0x00001fff00007589 */ /* 0x000e2200000e0000 */
[----:B------:R-:W1:Y:S01]  /*0460*/  S2UR UR8, SR_CTAID.X ;  /* 0x00000000000879c3 */ /* 0x000e620000002500 */
[----:B------:R-:W-:Y:S02]  /*0470*/  ELECT P0, URZ, PT ;  /* 0x00000000003f782f */ /* 0x000fe40003800000 */
[----:B------:R-:W-:Y:S01]  /*0480*/  LEA.HI R4, R4, R6, RZ, 0x7 ;  /* 0x0000000604047211 */ /* 0x000fe200078f38ff */
[----:B------:R-:W-:Y:S01]  /*0490*/  ULDC UR4, c[0x0][0x150] ;  /* 0x0000540000047ab9 */ /* 0x000fe20000000800 */
[----:B------:R-:W-:Y:S01]  /*04a0*/  SHF.R.S32.HI R8, RZ, 0x1f, R3 ;  /* 0x0000001fff087819 */ /* 0x000fe20000011403 */
[----:B------:R-:W-:Y:S01]  /*04b0*/  NOP ;  /* 0x0000000000007918 */ /* 0x000fe20000000000 */
[----:B------:R-:W-:Y:S01]  /*04c0*/  LOP3.LUT R4, R4, 0xffffff80, RZ, 0xc0, !PT ;  /* 0xffffff8004047812 */ /* 0x000fe200078ec0ff */
[----:B------:R-:W-:Y:S01]  /*04d0*/  NOP ;  /* 0x0000000000007918 */ /* 0x000fe20000000000 */
[----:B------:R-:W-:Y:S01]  /*04e0*/  LEA.HI R8, R8, R3, RZ, 0x2 ;  /* 0x0000000308087211 */ /* 0x000fe200078f10ff */
[----:B------:R-:W2:Y:S01]  /*04f0*/  LDC R10, c[0x0][0x144] ;  /* 0x00005100ff0a7b82 */ /* 0x000ea20000000800 */
[----:B------:R-:W-:Y:S01]  /*0500*/  ISETP.NE.AND P3, PT, R5, RZ, PT ;  /* 0x000000ff0500720c */ /* 0x000fe20003f65270 */
[----:B------:R-:W-:Y:S01]  /*0510*/  IMAD.IADD R6, R6, 0x1, -R4 ;  /* 0x0000000106067824 */ /* 0x000fe200078e0a04 */
[----:B------:R-:W-:Y:S01]  /*0520*/  LOP3.LUT R8, R8, 0x3ffffffc, RZ, 0xc0, !PT ;  /* 0x3ffffffc08087812 */ /* 0x000fe200078ec0ff */
[----:B------:R-:W3:Y:S03]  /*0530*/  S2R R4, SR_CTAID.Y ;  /* 0x0000000000047919 */ /* 0x000ee60000002600 */
[----:B------:R-:W-:Y:S01]  /*0540*/  SHF.R.S32.HI R7, RZ, 0x1f, R6 ;  /* 0x0000001fff077819 */ /* 0x000fe20000011406 */
[----:B------:R-:W-:Y:S01]  /*0550*/  IMAD.IADD R8, R3, 0x1, -R8 ;  /* 0x0000000103087824 */ /* 0x000fe200078e0a08 */
[----:B------:R-:W4:Y:S02]  /*0560*/  LDC R13, c[0x0][0x140] ;  /* 0x00005000ff0d7b82 */ /* 0x000f240000000800 */
[----:B------:R-:W-:-:S02]  /*0570*/  LEA.HI R7, R7, R6, RZ, 0x3 ;  /* 0x0000000607077211 */ /* 0x000fc400078f18ff */
[----:B0-----:R-:W-:Y:S02]  /*0580*/  ISETP.NE.OR P0, PT, R0, RZ, !P0 ;  /* 0x000000ff0000720c */ /* 0x001fe40004705670 */
[--C-:B------:R-:W-:Y:S02]  /*0590*/  SHF.R.S32.HI R0, RZ, 0x3, R7.reuse ;  /* 0x00000003ff007819 */ /* 0x100fe40000011407 */
[----:B------:R-:W-:Y:S02]  /*05a0*/  SHF.R.S32.HI R7, RZ, 0x1f, R7 ;  /* 0x0000001fff077819 */ /* 0x000fe40000011407 */
[----:B-1----:R-:W-:Y:S02]  /*05b0*/  I2FP.F32.U32 R9, UR8 ;  /* 0x0000000800097c45 */ /* 0x002fe40008201000 */
[----:B------:R-:W-:-:S03]  /*05c0*/  LEA.HI R7, R7, R0, RZ, 0x2 ;  /* 0x0000000007077211 */ /* 0x000fc600078f10ff */
[----:B------:R-:W-:Y:S01]  /*05d0*/  FMUL R9, R9, UR4 ;  /* 0x0000000409097c20 */ /* 0x000fe20008400000 */
[----:B------:R-:W-:Y:S01]  /*05e0*/  LOP3.LUT R7, R7, 0xfffffffc, RZ, 0xc0, !PT ;  /* 0xfffffffc07077812 */ /* 0x000fe200078ec0ff */
[----:B------:R-:W-:Y:S01]  /*05f0*/  VOTEU.ALL UP0, P0 ;  /* 0x00000000003f7886 */ /* 0x000fe20000000000 */
[----:B------:R-:W-:Y:S01]  /*0600*/  ULDC UR4, c[0x0][0x154] ;  /* 0x0000550000047ab9 */ /* 0x000fe20000000800 */
[----:B------:R-:W-:Y:S02]  /*0610*/  VOTEU.ALL UP1, P0 ;  /* 0x00000000003f7886 */ /* 0x000fe40000020000 */
[----:B------:R-:W0:Y:S01]  /*0620*/  F2I.U32.TRUNC.NTZ R9, R9 ;  /* 0x0000000900097305 */ /* 0x000e22000020f000 */
[----:B------:R-:W-:Y:S01]  /*0630*/  IMAD.IADD R7, R0, 0x1, -R7 ;  /* 0x0000000100077824 */ /* 0x000fe200078e0a07 */
[----:B------:R-:W1:Y:S01]  /*0640*/  @!UP0 S2UR UR7, SR_CgaCtaId ;  /* 0x00000000000789c3 */ /* 0x000e620000008800 */
[----:B------:R-:W-:Y:S01]  /*0650*/  @!UP0 UMOV UR6, 0x400 ;  /* 0x0000040000068882 */ /* 0x000fe20000000000 */
[----:B----4-:R-:W-:Y:S01]  /*0660*/  ISETP.EQ.U32.AND P2, PT, R13, 0x1, PT ;  /* 0x000000010d00780c */ /* 0x010fe20003f42070 */
[----:B------:R-:W-:Y:S01]  /*0670*/  IMAD R8, R8, 0x4, R7 ;  /* 0x0000000408087824 */ /* 0x000fe200078e0207 */
[----:B---3--:R-:W-:-:S04]  /*0680*/  I2FP.F32.U32 R3, R4 ;  /* 0x0000000400037245 */ /* 0x008fc80000201000 */
[----:B------:R-:W-:Y:S01]  /*0690*/  LEA.HI R0, R8, R8, RZ, 0x1 ;  /* 0x0000000808007211 */ /* 0x000fe200078f08ff */
[----:B------:R-:W-:Y:S01]  /*06a0*/  FMUL R12, R3, UR4 ;  /* 0x00000004030c7c20 */ /* 0x000fe20008400000 */
[----:B------:R-:W3:Y:S01]  /*06b0*/  LDC R7, c[0x0][0x148] ;  /* 0x00005200ff077b82 */ /* 0x000ee20000000800 */
[----:B------:R-:W-:Y:S01]  /*06c0*/  UMOV UR4, 0x20 ;  /* 0x0000002000047882 */ /* 0x000fe20000000000 */
[----:B------:R-:W-:Y:S01]  /*06d0*/  LOP3.LUT R11, R0, 0xfffffffe, RZ, 0xc0, !PT ;  /* 0xfffffffe000b7812 */ /* 0x000fe200078ec0ff */
[----:B0-----:R-:W-:Y:S01]  /*06e0*/  IMAD.MOV R15, RZ, RZ, -R9 ;  /* 0x000000ffff0f7224 */ /* 0x001fe200078e0a09 */
[----:B------:R-:W-:Y:S01]  /*06f0*/  SHF.R.S32.HI R9, RZ, 0x1f, R2 ;  /* 0x0000001fff097819 */ /* 0x000fe20000011402 */
[----:B------:R-:W0:Y:S01]  /*0700*/  F2I.U32.TRUNC.NTZ R12, R12 ;  /* 0x0000000c000c7305 */ /* 0x000e22000020f000 */
[----:B------:R-:W-:-:S04]  /*0710*/  @!UP0 UIADD3 UR4, -UR4, 0x100000, URZ ;  /* 0x0010000004048890 */ /* 0x000fc8000fffe13f */
[----:B------:R-:W-:Y:S02]  /*0720*/  @!UP0 USHF.L.U32 UR5, UR4, 0xb, URZ ;  /* 0x0000000b04058899 */ /* 0x000fe4000800063f */
[----:B------:R-:W-:Y:S01]  /*0730*/  @!UP0 USHF.L.U32 UR4, UR4, 0x1, URZ ;  /* 0x0000000104048899 */ /* 0x000fe2000800063f */
[----:B--2---:R-:W-:Y:S01]  /*0740*/  IMAD R3, R10, R15, UR8 ;  /* 0x000000080a037e24 */ /* 0x004fe2000f8e020f */
[----:B------:R-:W-:Y:S01]  /*0750*/  LEA.HI R9, R9, R2, RZ, 0x2 ;  /* 0x0000000209097211 */ /* 0x000fe200078f10ff */
[C---:B------:R-:W-:Y:S01]  /*0760*/  IMAD.IADD R0, R8.reuse, 0x1, -R11 ;  /* 0x0000000108007824 */ /* 0x040fe200078e0a0b */
[----:B------:R-:W-:Y:S02]  /*0770*/  SHF.L.U32 R11, R8, 0x2, RZ ;  /* 0x00000002080b7819 */ /* 0x000fe400000006ff */
[----:B------:R-:W-:Y:S02]  /*0780*/  LOP3.LUT R9, R9, 0xfffffffc, RZ, 0xc0, !PT ;  /* 0xfffffffc09097812 */ /* 0x000fe400078ec0ff */
[----:B------:R-:W-:Y:S01]  /*0790*/  ISETP.NE.AND P4, PT, R0, R3, PT ;  /* 0x000000030000720c */ /* 0x000fe20003f85270 */
[----:B-1----:R-:W-:Y:S01]  /*07a0*/  @!UP0 ULEA UR6, UR7, UR6, 0x18 ;  /* 0x0000000607068291 */ /* 0x002fe2000f8ec03f */
[----:B------:R-:W-:Y:S01]  /*07b0*/  LOP3.LUT R16, R8, 0xc, R11, 0x78, !PT ;  /* 0x0000000c08107812 */ /* 0x000fe200078e780b */
[----:B------:R-:W-:Y:S01]  /*07c0*/  IMAD.IADD R0, R2, 0x1, -R9 ;  /* 0x0000000102007824 */ /* 0x000fe200078e0a09 */
[----:B------:R-:W-:Y:S01]  /*07d0*/  VOTEU.ALL UP0, P0 ;  /* 0x00000000003f7886 */ /* 0x000fe20000000000 */
[----:B------:R-:W-:Y:S01]  /*07e0*/  LOP3.LUT P0, RZ, R6, 0x7, RZ, 0xc0, !PT ;  /* 0x0000000706ff7812 */ /* 0x000fe2000780c0ff */
[----:B0-----:R-:W-:-:S02]  /*07f0*/  IMAD.MOV R14, RZ, RZ, -R12 ;  /* 0x000000ffff0e7224 */ /* 0x001fc400078e0a0c */
[----:B------:R-:W-:Y:S01]  /*0800*/  ISETP.NE.AND P1, PT, R0, 0x3, PT ;  /* 0x000000030000780c */ /* 0x000fe20003f25270 */
[----:B------:R-:W-:Y:S01]  /*0810*/  VIADD R6, R5, 0xffffffff ;  /* 0xffffffff05067836 */ /* 0x000fe20000000000 */
[----:B------:R-:W-:Y:S01]  /*0820*/  ISETP.LT.U32.AND P0, PT, R16, 0x2, !P0 ;  /* 0x000000021000780c */ /* 0x000fe20004701070 */
[----:B---3--:R-:W-:Y:S01]  /*0830*/  IMAD R9, R7, R14, R4 ;  /* 0x0000000e07097224 */ /* 0x008fe200078e0204 */
[----:B------:R-:W-:Y:S01]  /*0840*/  ISETP.EQ.OR P1, PT, R0, RZ, !P1 ;  /* 0x000000ff0000720c */ /* 0x000fe20004f22670 */
[----:B------:R-:W0:Y:S02]  /*0850*/  FENCE.VIEW.ASYNC.S ;  /* 0x00000000000073c6 */ /* 0x000e240000000000 */
[----:B0-----:R0:W1:Y:S01]  /*0860*/  @!UP0 SYNCS.EXCH.64 URZ, [UR6+0xf0], UR4 ;  /* 0x0000f004063f85b2 */ /* 0x0010620008000100 */
[----:B------:R-:W-:Y:S02]  /*0870*/  @P4 LEA.HI R2, R16, R16, RZ, 0x1 ;  /* 0x0000001010024211 */ /* 0x000fe400078f08ff */
[----:B------:R-:W-:-:S02]  /*0880*/  ISETP.EQ.AND P1, PT, R5, RZ, P1 ;  /* 0x000000ff0500720c */ /* 0x000fc40000f22270 */
[----:B------:R-:W-:Y:S02]  /*0890*/  @P4 SHF.R.S32.HI R2, RZ, 0x1, R2 ;  /* 0x00000001ff024819 */ /* 0x000fe40000011402 */
[----:B------:R-:W-:Y:S02]  /*08a0*/  ISETP.GE.U32.AND P6, PT, R6, 0x2, PT ;  /* 0x000000020600780c */ /* 0x000fe40003fc6070 */
[----:B------:R-:W-:Y:S01]  /*08b0*/  @P4 ISETP.NE.AND P5, PT, R2, R9, PT ;  /* 0x000000090200420c */ /* 0x000fe20003fa5270 */
[----:B------:R-:W-:Y:S01]  /*08c0*/  IMAD.MOV.U32 R2, RZ, RZ, 0x1 ;  /* 0x00000001ff027424 */ /* 0x000fe200078e00ff */
[----:B------:R-:W-:Y:S02]  /*08d0*/  SEL R9, RZ, 0x1, !P0 ;  /* 0x00000001ff097807 */ /* 0x000fe40004000000 */
[----:B------:R-:W-:Y:S02]  /*08e0*/  @P4 SEL R2, RZ, 0x1, P5 ;  /* 0x00000001ff024807 */ /* 0x000fe40002800000 */
[----:B------:R-:W-:Y:S01]  /*08f0*/  SEL R17, RZ, 0x1, !P1 ;  /* 0x00000001ff117807 */ /* 0x000fe20004800000 */
[----:B------:R0:W2:Y:S01]  /*0900*/  @!UP1 SYNCS.EXCH.64 URZ, [UR6+0xf8], UR4 ;  /* 0x0000f804063f95b2 */ /* 0x0000a20008000100 */
[----:B------:R-:W-:Y:S01]  /*0910*/  LOP3.LUT R2, R2, R9, RZ, 0xc0, !PT ;  /* 0x0000000902027212 */ /* 0x000fe200078ec0ff */
[----:B------:R-:W-:Y:S01]  /*0920*/  NOP ;  /* 0x0000000000007918 */ /* 0x000fe20000000000 */
[----:B------:R-:W-:Y:S01]  /*0930*/  SEL R17, R17, 0x2, P6 ;  /* 0x0000000211117807 */ /* 0x000fe20003000000 */
[----:B------:R-:W-:Y:S06]  /*0940*/  @!P2 BRA `(.L_x_4) ;  /* 0x000000000008a947 */ /* 0x000fec0003800000 */
[----:B-12---:R-:W-:Y:S01]  /*0950*/  UCGABAR_ARV ;  /* 0x00000000000079c7 */ /* 0x006fe20008000000 */
[----:B------:R-:W-:Y:S05]  /*0960*/  BRA `(.L_x_5) ;  /* 0x0000000000047947 */ /* 0x000fea0003800000 */
.L_x_4:
[----:B-12---:R-:W-:Y:S01]  /*0970*/  NOP ;  /* 0x0000000000007918 */ /* 0x006fe20000000000 */
.L_x_5:
[----:B------:R-:W1:Y:S01]  /*0980*/  LDC R8, c[0x0][0x65c] ;  /* 0x00019700ff087b82 */ /* 0x000e620000000800 */
[----:B------:R-:W-:Y:S02]  /*0990*/  MOV R9, RZ ;  /* 0x000000ff00097202 */ /* 0x000fe40000000f00 */
[----:B-1----:R-:W-:Y:S01]  /*09a0*/  ISETP.NE.AND P1, PT, R8, 0x1, PT ;  /* 0x000000010800780c */ /* 0x002fe20003f25270 */
[----:B------:R-:W-:-:S12]  /*09b0*/  IMAD.U32 R8, RZ, RZ, UR8 ;  /* 0x00000008ff087e24 */ /* 0x000fd8000f8e00ff */
[----:B------:R-:W1:Y:S01]  /*09c0*/  @P1 LDC R23, c[0x0][0x10] ;  /* 0x00000400ff171b82 */ /* 0x000e620000000800 */
[----:B------:R-:W-:Y:S02]  /*09d0*/  @P1 IMAD.MOV.U32 R5, RZ, RZ, RZ ;  /* 0x000000ffff051224 */ /* 0x000fe400078e00ff */
[----:B------:R-:W-:-:S05]  /*09e0*/  @P1 IMAD.MOV.U32 R19, RZ, RZ, RZ ;  /* 0x000000ffff131224 */ /* 0x000fca00078e00ff */
[----:B------:R-:W2:Y:S01]  /*09f0*/  @!P1 LDC R11, c[0x0][0xc] ;  /* 0x00000300ff0b9b82 */ /* 0x000ea20000000800 */
[----:B-1----:R-:W-:-:S04]  /*0a00*/  @P1 IMAD.WIDE.U32 R22, R23, UR8, R4 ;  /* 0x0000000817161c25 */ /* 0x002fc8000f8e0004 */
[----:B------:R-:W-:Y:S02]  /*0a10*/  @P1 IMAD.IADD R19, R23, 0x1, R19 ;  /* 0x0000000117131824 */ /* 0x000fe400078e0213 */
[----:B--2---:R-:W-:-:S04]  /*0a20*/  @!P1 IMAD.WIDE.U32 R8, R4, R11, R8 ;  /* 0x0000000b04089225 */ /* 0x004fc800078e0008 */
[----:B------:R-:W-:Y:S02]  /*0a30*/  @!P1 IMAD.MOV.U32 R22, RZ, RZ, R8 ;  /* 0x000000ffff169224 */ /* 0x000fe400078e0008 */
[----:B------:R-:W-:Y:S01]  /*0a40*/  @!P1 IMAD.MOV.U32 R19, RZ, RZ, R9 ;  /* 0x000000ffff139224 */ /* 0x000fe200078e0009 */
[----:B------:R-:W-:Y:S06]  /*0a50*/  @!P2 BRA `(.L_x_6) ;  /* 0x00000000000ca947 */ /* 0x000fec0003800000 */
[----:B------:R-:W-:Y:S01]  /*0a60*/  UCGABAR_WAIT ;  /* 0x0000000000007dc7 */ /* 0x000fe20008000000 */
[----:B------:R-:W-:Y:S01]  /*0a70*/  CCTL.IVALL ;  /* 0x00000000ff00798f */ /* 0x000fe20002000000 */
[----:B------:R-:W-:Y:S05]  /*0a80*/  BRA `(.L_x_7) ;  /* 0x0000000000047947 */ /* 0x000fea0003800000 */
.L_x_6:
[----:B------:R-:W-:Y:S06]  /*0a90*/  BAR.SYNC.DEFER_BLOCKING 0x0 ;  /* 0x0000000000007b1d */ /* 0x000fec0000010000 */
.L_x_7:
[----:B------:R-:W-:Y:S05]  /*0aa0*/  @!P3 BRA `(.L_x_8) ;  /* 0x0000010c007cb947 */ /* 0x000fea0003800000 */
[----:B------:R-:W-:-:S13]  /*0ab0*/  ISETP.GT.U32.AND P0, PT, R6, 0x1, PT ;  /* 0x000000010600780c */ /* 0x000fda0003f04070 */
[----:B0-----:R-:W-:Y:S05]  /*0ac0*/  @P0 EXIT ;  /* 0x000000000000094d */ /* 0x001fea0003800000 */
[----:B------:R-:W-:Y:S01]  /*0ad0*/  IMAD.MOV.U32 R8, RZ, RZ, -0x1 ;  /* 0xffffffffff087424 */ /* 0x000fe200078e00ff */
[----:B------:R-:W-:Y:S01]  /*0ae0*/  ULDC.64 UR4, c[0x0][0x650] ;  /* 0x0001940000047ab9 */ /* 0x000fe20000000a00 */
[----:B------:R-:W-:Y:S01]  /*0af0*/  IMAD.MOV.U32 R6, RZ, RZ, -0x1 ;  /* 0xffffffffff067424 */ /* 0x000fe200078e00ff */
[----:B------:R-:W-:Y:S01]  /*0b00*/  ISETP.GE.U32.AND P0, PT, R22, UR4, PT ;  /* 0x0000000416007c0c */ /* 0x000fe2000bf06070 */
[----:B------:R-:W-:Y:S01]  /*0b10*/  IMAD.MOV.U32 R18, RZ, RZ, -0x1 ;  /* 0xffffffffff127424 */ /* 0x000fe200078e00ff */
[----:B------:R0:W-:Y:S01]  /*0b20*/  STL [R1], R8 ;  /* 0x0000000801007387 */ /* 0x0001e20000100800 */
[----:B------:R-:W-:Y:S02]  /*0b30*/  PRMT R0, RZ, 0x7610, R0 ;  /* 0x00007610ff007816 */ /* 0x000fe40000000000 */
[----:B------:R-:W-:Y:S01]  /*0b40*/  ISETP.GE.U32.AND.EX P0, PT, R19, UR5, PT, P0 ;  /* 0x0000000513007c0c */ /* 0x000fe2000bf06100 */
[----:B------:R0:W-:-:S12]  /*0b50*/  STL [R1+0x4], R6 ;  /* 0x0000040601007387 */ /* 0x0001d80000100800 */
[----:B0-----:R-:W-:Y:S05]  /*0b60*/  @P0 BRA `(.L_x_9) ;  /* 0x0000000400380947 */ /* 0x001fea0003800000 */
[----:B------:R-:W0:Y:S01]  /*0b70*/  LDC.64 R20, c[0x0][0x628] ;  /* 0x00018a00ff147b82 */ /* 0x000e220000000a00 */
[----:B------:R-:W-:Y:S01]  /*0b80*/  IMAD.MOV.U32 R8, RZ, RZ, R22 ;  /* 0x000000ffff087224 */ /* 0x000fe200078e0016 */
[----:B------:R-:W-:-:S06]  /*0b90*/  MOV R9, R19 ;  /* 0x0000001300097202 */ /* 0x000fcc0000000f00 */
[----:B------:R-:W1:Y:S08]  /*0ba0*/  LDC R0, c[0x0][0x630] ;  /* 0x00018c00ff007b82 */ /* 0x000e700000000800 */
[----:B------:R-:W2:Y:S01]  /*0bb0*/  LDC.64 R24, c[0x0][0x620] ;  /* 0x00018800ff187b82 */ /* 0x000ea20000000a00 */
[----:B0-----:R-:W-:-:S04]  /*0bc0*/  ISETP.NE.U32.AND P0, PT, R20, RZ, PT ;  /* 0x000000ff1400720c */ /* 0x001fc80003f05070 */
[----:B------:R-:W-:-:S13]  /*0bd0*/  ISETP.NE.AND.EX P0, PT, R21, RZ, PT, P0 ;  /* 0x000000ff1500720c */ /* 0x000fda0003f05300 */
[----:B-12---:R-:W-:Y:S05]  /*0be0*/  @!P0 BRA `(.L_x_10) ;  /* 0x0000000000288947 */ /* 0x006fea0003800000 */
[----:B------:R-:W0:Y:S02]  /*0bf0*/  LDC R13, c[0x0][0x634] ;  /* 0x00018d00ff0d7b82 */ /* 0x000e240000000800 */
[----:B0-----:R-:W-:-:S05]  /*0c00*/  IADD3 R13, P0, R22, R13, RZ ;  /* 0x0000000d160d7210 */ /* 0x001fca0007f1e0ff */
[----:B------:R-:W-:-:S04]  /*0c10*/  IMAD.X R15, RZ, RZ, R19, P0 ;  /* 0x000000ffff0f7224 */ /* 0x000fc800000e0613 */
[----:B------:R-:W-:-:S04]  /*0c20*/  IMAD.WIDE.U32 R8, R15, R20, RZ ;  /* 0x000000140f087225 */ /* 0x000fc800078e00ff */
[----:B------:R-:W-:-:S04]  /*0c30*/  IMAD.WIDE.U32 R10, P0, R13, R21, R8 ;  /* 0x000000150d0a7225 */ /* 0x000fc80007800008 */
[----:B------:R-:W-:-:S04]  /*0c40*/  IMAD.WIDE.U32 R8, R13, R20, RZ ;  /* 0x000000140d087225 */ /* 0x000fc800078e00ff */
[----:B------:R-:W-:Y:S01]  /*0c50*/  IMAD.X R13, RZ, RZ, RZ, P0 ;  /* 0x000000ffff0d7224 */ /* 0x000fe200000e06ff */
[----:B------:R-:W-:Y:S01]  /*0c60*/  IADD3 RZ, P0, R9, R10, RZ ;  /* 0x0000000a09ff7210 */ /* 0x000fe20007f1e0ff */
[----:B------:R-:W-:-:S04]  /*0c70*/  IMAD.MOV.U32 R12, RZ, RZ, R11 ;  /* 0x000000ffff0c7224 */ /* 0x000fc800078e000b */
[----:B------:R-:W-:-:S08]  /*0c80*/  IMAD.WIDE.U32.X R8, R15, R21, R12, P0 ;  /* 0x000000150f087225 */ /* 0x000fd000000e040c */
.L_x_10:
[----:B------:R-:W0:Y:S01]  /*0c90*/  LDC.64 R20, c[0x0][0x640] ;  /* 0x00019000ff147b82 */ /* 0x000e220000000a00 */
[-CC-:B------:R-:W-:Y:S01]  /*0ca0*/  SHF.R.U64 R26, R8, R0.reuse, R9.reuse ;  /* 0x00000000081a7219 */ /* 0x180fe20000001209 */
[----:B------:R-:W-:Y:S01]  /*0cb0*/  IMAD.MOV.U32 R18, RZ, RZ, R22 ;  /* 0x000000ffff127224 */ /* 0x000fe200078e0016 */
[----:B------:R-:W-:Y:S01]  /*0cc0*/  SHF.R.U32.HI R0, RZ, R0, R9 ;  /* 0x00000000ff007219 */ /* 0x000fe20000011609 */
[----:B------:R-:W-:Y:S01]  /*0cd0*/  IMAD R28, R7, R14, R4 ;  /* 0x0000000e071c7224 */ /* 0x000fe200078e0204 */
[----:B------:R-:W-:Y:S02]  /*0ce0*/  IADD3 R5, P0, RZ, -R26, RZ ;  /* 0x8000001aff057210 */ /* 0x000fe40007f1e0ff */
[----:B------:R-:W-:Y:S01]  /*0cf0*/  MOV R23, 0x1 ;  /* 0x0000000100177802 */ /* 0x000fe20000000f00 */
[----:B------:R-:W1:Y:S02]  /*0d00*/  LDC R6, c[0x0][0x618] ;  /* 0x00018600ff067b82 */ /* 0x000e640000000800 */
[----:B------:R-:W-:-:S04]  /*0d10*/  IMAD.X R9, RZ, RZ, ~R0, P0 ;  /* 0x000000ffff097224 */ /* 0x000fc800000e0e00 */
[-C--:B------:R-:W-:Y:S02]  /*0d20*/  IMAD R0, R9, R24.reuse, RZ ;  /* 0x0000001809007224 */ /* 0x080fe400078e02ff */
[----:B------:R-:W2:Y:S01]  /*0d30*/  LDC R11, c[0x0][0x608] ;  /* 0x00018200ff0b7b82 */ /* 0x000ea20000000800 */
[----:B------:R-:W-:-:S04]  /*0d40*/  IMAD.WIDE.U32 R8, R5, R24, R18 ;  /* 0x0000001805087225 */ /* 0x000fc800078e0012 */
[----:B------:R-:W-:-:S03]  /*0d50*/  IMAD R5, R5, R25, R0 ;  /* 0x0000001905057224 */ /* 0x000fc600078e0200 */
[----:B------:R-:W3:Y:S01]  /*0d60*/  LDC R12, c[0x0][0x658] ;  /* 0x00019600ff0c7b82 */ /* 0x000ee20000000800 */
[----:B0-----:R-:W-:Y:S01]  /*0d70*/  ISETP.NE.U32.AND P0, PT, R20, RZ, PT ;  /* 0x000000ff1400720c */ /* 0x001fe20003f05070 */
[----:B------:R-:W-:Y:S02]  /*0d80*/  IMAD.IADD R5, R9, 0x1, R5 ;  /* 0x0000000109057824 */ /* 0x000fe400078e0205 */
[----:B------:R-:W-:Y:S01]  /*0d90*/  IMAD.MOV.U32 R9, RZ, RZ, -0x1 ;  /* 0xffffffffff097424 */ /* 0x000fe200078e00ff */
[----:B------:R-:W-:-:S03]  /*0da0*/  ISETP.NE.AND.EX P0, PT, R21, RZ, PT, P0 ;  /* 0x000000ff1500720c */ /* 0x000fc60003f05300 */
[----:B------:R-:W0:Y:S01]  /*0db0*/  LDC R15, c[0x0][0x600] ;  /* 0x00018000ff0f7b82 */ /* 0x000e220000000800 */
[-CC-:B-1----:R-:W-:Y:S02]  /*0dc0*/  SHF.R.U64 R13, R8, R6.reuse, R5.reuse ;  /* 0x00000006080d7219 */ /* 0x182fe40000001205 */
[----:B------:R-:W-:-:S05]  /*0dd0*/  SHF.R.U32.HI R0, RZ, R6, R5 ;  /* 0x00000006ff007219 */ /* 0x000fca0000011605 */
[----:B------:R-:W1:Y:S01]  /*0de0*/  LDC R18, c[0x0][0x648] ;  /* 0x00019200ff127b82 */ /* 0x000e620000000800 */
[-CC-:B--2---:R-:W-:Y:S02]  /*0df0*/  SHF.R.U64 R27, R13, R11.reuse, R0.reuse ;  /* 0x0000000b0d1b7219 */ /* 0x184fe40000001200 */
[----:B------:R-:W-:-:S05]  /*0e00*/  SHF.R.U32.HI R5, RZ, R11, R0 ;  /* 0x0000000bff057219 */ /* 0x000fca0000011600 */
[----:B------:R-:W2:Y:S01]  /*0e10*/  LDC R24, c[0x0][0x638] ;  /* 0x00018e00ff187b82 */ /* 0x000ea20000000800 */
[-CC-:B---3--:R-:W-:Y:S02]  /*0e20*/  SHF.R.U64 R14, R27, R12.reuse, R5.reuse ;  /* 0x0000000c1b0e7219 */ /* 0x188fe40000001205 */
[-C--:B------:R-:W-:Y:S02]  /*0e30*/  SHF.L.U32 R0, R9, R12.reuse, RZ ;  /* 0x0000000c09007219 */ /* 0x080fe400000006ff */
[----:B------:R-:W-:Y:S01]  /*0e40*/  SHF.R.U32.HI R5, RZ, R12, R5 ;  /* 0x0000000cff057219 */ /* 0x000fe20000011605 */
[----:B------:R-:W-:Y:S01]  /*0e50*/  IMAD.MOV.U32 R4, RZ, RZ, R14 ;  /* 0x000000ffff047224 */ /* 0x000fe200078e000e */
[----:B------:R-:W-:Y:S01]  /*0e60*/  LOP3.LUT R10, RZ, R0, RZ, 0x33, !PT ;  /* 0x00000000ff0a7212 */ /* 0x000fe200078e33ff */
[----:B------:R-:W3:Y:S01]  /*0e70*/  LDC R25, c[0x0][0x610] ;  /* 0x00018400ff197b82 */ /* 0x000ee20000000800 */
[----:B------:R-:W-:Y:S05]  /*0e80*/  @!P0 BRA `(.L_x_11) ;  /* 0x0000000000288947 */ /* 0x000fea0003800000 */
[----:B------:R-:W4:Y:S02]  /*0e90*/  LDC R9, c[0x0][0x64c] ;  /* 0x00019300ff097b82 */ /* 0x000f240000000800 */
[----:B----4-:R-:W-:-:S05]  /*0ea0*/  IADD3 R9, P0, R14, R9, RZ ;  /* 0x000000090e097210 */ /* 0x010fca0007f1e0ff */
        /* <DEDUP_REMOVED lines=8> */
.L_x_11:
[----:B-1----:R-:W-:Y:S01]  /*0f30*/  SHF.R.U64 R4, R4, R18, R5 ;  /* 0x0000001204047219 */ /* 0x002fe20000001205 */
[----:B0-----:R-:W-:Y:S01]  /*0f40*/  VIADD R6, R15, 0xffffffff ;  /* 0xffffffff0f067836 */ /* 0x001fe20000000000 */
[----:B------:R-:W-:Y:S02]  /*0f50*/  SHF.L.U32 R0, R23, R12, RZ ;  /* 0x0000000c17007219 */ /* 0x000fe400000006ff */
[----:B------:R-:W-:Y:S01]  /*0f60*/  LOP3.LUT R5, R27, R10, RZ, 0xc0, !PT ;  /* 0x0000000a1b057212 */ /* 0x000fe200078ec0ff */
[----:B------:R-:W-:Y:S01]  /*0f70*/  IMAD.MOV R7, RZ, RZ, -R4 ;  /* 0x000000ffff077224 */ /* 0x000fe200078e0a04 */
[----:B------:R-:W-:Y:S02]  /*0f80*/  SEL R3, R3, R28, !P1 ;  /* 0x0000001c03037207 */ /* 0x000fe40004800000 */
[----:B------:R-:W-:Y:S01]  /*0f90*/  LOP3.LUT R6, R13, R6, RZ, 0xc0, !PT ;  /* 0x000000060d067212 */ /* 0x000fe200078ec0ff */
[----:B------:R-:W-:Y:S01]  /*0fa0*/  IMAD R4, R0, R4, R5 ;  /* 0x0000000400047224 */ /* 0x000fe200078e0205 */
[----:B------:R-:W-:Y:S01]  /*0fb0*/  MOV R18, R26 ;  /* 0x0000001a00127202 */ /* 0x000fe20000000f00 */
[----:B--2---:R-:W-:-:S02]  /*0fc0*/  IMAD R0, R7, R24, R14 ;  /* 0x0000001807007224 */ /* 0x004fc400078e020e */
[----:B---3--:R-:W-:Y:S02]  /*0fd0*/  IMAD R3, R4, R25, R3 ;  /* 0x0000001904037224 */ /* 0x008fe400078e0203 */
[----:B------:R-:W-:Y:S02]  /*0fe0*/  IMAD.MOV.U32 R5, RZ, RZ, 0x1 ;  /* 0x00000001ff057424 */ /* 0x000fe400078e00ff */
[----:B------:R-:W-:-:S03]  /*0ff0*/  IMAD R4, R0, R15, R6 ;  /* 0x0000000f00047224 */ /* 0x000fc600078e0206 */
[----:B------:R-:W-:Y:S02]  /*1000*/  PRMT R0, R5, 0x7610, R0 ;  /* 0x0000761005007816 */ /* 0x000fe40000000000 */
[----:B------:R-:W-:Y:S02]  /*1010*/  SEL R5, R4, R3, !P1 ;  /* 0x0000000304057207 */ /* 0x000fe40004800000 */
[----:B------:R-:W-:-:S03]  /*1020*/  SEL R3, R3, R4, !P1 ;  /* 0x0000000403037207 */ /* 0x000fc60004800000 */
[----:B------:R0:W-:Y:S04]  /*1030*/  STL [R1+0x4], R5 ;  /* 0x0000040501007387 */ /* 0x0001e80000100800 */
[----:B------:R0:W-:Y:S02]  /*1040*/  STL [R1], R3 ;  /* 0x0000000301007387 */ /* 0x0001e40000100800 */
.L_x_9:
[----:B------:R-:W-:-:S08]  /*1050*/  NOP ;  /* 0x0000000000007918 */ /* 0x000fd00000000000 */
[----:B------:R-:W1:Y:S02]  /*1060*/  USETMAXREG.TRY_ALLOC.CTAPOOL UP0, 0xe8 ;  /* 0x000000e8000079c8 */ /* 0x000e640008000600 */
[----:B-1----:R-:W-:-:S13]  /*1070*/  PLOP3.LUT P0, PT, PT, PT, UP0, 0x80, 0x0 ;  /* 0x000000000000781c */ /* 0x002fda0003f0f008 */
[----:B------:R-:W-:Y:S05]  /*1080*/  @!P0 BRA `(.L_x_9) ;  /* 0xfffffffc00f08947 */ /* 0x000fea000383ffff */
[----:B------:R-:W-:Y:S01]  /*1090*/  ULDC.64 UR4, c[0x0][0x598] ;  /* 0x0001660000047ab9 */ /* 0x000fe20000000a00 */
[----:B------:R-:W-:Y:S01]  /*10a0*/  ULDC.64 UR36, c[0x0][0x208] ;  /* 0x0000820000247ab9 */ /* 0x000fe20000000a00 */
[----:B------:R-:W-:-:S04]  /*10b0*/  ISETP.NE.U32.AND P0, PT, RZ, UR4, PT ;  /* 0x00000004ff007c0c */ /* 0x000fc8000bf05070 */
[----:B------:R-:W-:-:S13]  /*10c0*/  ISETP.NE.AND.EX P0, PT, RZ, UR5, PT, P0 ;  /* 0x00000005ff007c0c */ /* 0x000fda000bf05300 */
[----:B------:R-:W-:Y:S05]  /*10d0*/  @!P0 BRA `(.L_x_12) ;  /* 0x00000000001c8947 */ /* 0x000fea0003800000 */
[----:B0-----:R-:W0:Y:S02]  /*10e0*/  LDC.64 R4, c[0x0][0x598] ;  /* 0x00016600ff047b82 */ /* 0x001e240000000a00 */
[----:B0-----:R-:W2:Y:S02]  /*10f0*/  LDG.E.64 R4, desc[UR36][R4.64] ;  /* 0x0000002404047981 */ /* 0x001ea4000c1e1b00 */
[----:B--2---:R-:W-:-:S04]  /*1100*/  ISETP.NE.U32.AND P0, PT, R4, RZ, PT ;  /* 0x000000ff0400720c */ /* 0x004fc80003f05070 */
[----:B------:R-:W-:-:S13]  /*1110*/  ISETP.NE.AND.EX P0, PT, R5, RZ, PT, P0 ;  /* 0x000000ff0500720c */ /* 0x000fda0003f05300 */
[----:B------:R-:W-:Y:S05]  /*1120*/  @!P0 BRA `(.L_x_12) ;  /* 0x0000000000088947 */ /* 0x000fea0003800000 */
[----:B------:R0:W5:Y:S01]  /*1130*/  LD.E R216, desc[UR36][R4.64] ;  /* 0x0000002404d87980 */ /* 0x000162000c101900 */
[----:B------:R-:W-:Y:S05]  /*1140*/  BRA `(.L_x_13) ;  /* 0x0000000000247947 */ /* 0x000fea0003800000 */
.L_x_12:
[----:B------:R-:W-:Y:S02]  /*1150*/  ULDC.64 UR4, c[0x0][0x588] ;  /* 0x0001620000047ab9 */ /* 0x000fe40000000a00 */
[----:B------:R-:W-:-:S04]  /*1160*/  ISETP.NE.U32.AND P0, PT, RZ, UR4, PT ;  /* 0x00000004ff007c0c */ /* 0x000fc8000bf05070 */
[----:B------:R-:W-:-:S13]  /*1170*/  ISETP.NE.AND.EX P0, PT, RZ, UR5, PT, P0 ;  /* 0x00000005ff007c0c */ /* 0x000fda000bf05300 */
[----:B------:R-:W-:Y:S05]  /*1180*/  @!P0 BRA `(.L_x_14) ;  /* 0x00000000000c8947 */ /* 0x000fea0003800000 */
[----:B------:R-:W1:Y:S02]  /*1190*/  LDC.64 R216, c[0x0][0x588] ;  /* 0x00016200ffd87b82 */ /* 0x000e640000000a00 */
[----:B-1----:R1:W5:Y:S01]  /*11a0*/  LDG.E R216, desc[UR36][R216.64] ;  /* 0x00000024d8d87981 */ /* 0x002362000c1e1900 */
[----:B------:R-:W-:Y:S05]  /*11b0*/  BRA `(.L_x_13) ;  /* 0x0000000000087947 */ /* 0x000fea0003800000 */
.L_x_14:
[----:B------:R-:W-:Y:S02]  /*11c0*/  ULDC UR4, c[0x0][0x580] ;  /* 0x0001600000047ab9 */ /* 0x000fe40000000800 */
[----:B------:R-:W-:-:S07]  /*11d0*/  IMAD.U32 R216, RZ, RZ, UR4 ;  /* 0x00000004ffd87e24 */ /* 0x000fce000f8e00ff */
.L_x_13:
[----:B------:R-:W-:Y:S02]  /*11e0*/  ULDC.64 UR4, c[0x0][0x5a0] ;  /* 0x0001680000047ab9 */ /* 0x000fe40000000a00 */
        /* <DEDUP_REMOVED lines=10> */
.L_x_15:
[----:B------:R-:W-:Y:S02]  /*1290*/  ULDC.64 UR4, c[0x0][0x590] ;  /* 0x0001640000047ab9 */ /* 0x000fe40000000a00 */
[----:B------:R-:W-:-:S04]  /*12a0*/  ISETP.NE.U32.AND P0, PT, RZ, UR4, PT ;  /* 0x00000004ff007c0c */ /* 0x000fc8000bf05070 */
[----:B------:R-:W-:-:S13]  /*12b0*/  ISETP.NE.AND.EX P0, PT, RZ, UR5, PT, P0 ;  /* 0x00000005ff007c0c */ /* 0x000fda000bf05300 */
[----:B------:R-:W-:Y:S05]  /*12c0*/  @!P0 BRA `(.L_x_17) ;  /* 0x00000000000c8947 */ /* 0x000fea0003800000 */
[----:B0-----:R-:W0:Y:S02]  /*12d0*/  LDC.64 R4, c[0x0][0x590] ;  /* 0x00016400ff047b82 */ /* 0x001e240000000a00 */
[----:B0-----:R2:W5:Y:S01]  /*12e0*/  LDG.E R23, desc[UR36][R4.64] ;  /* 0x0000002404177981 */ /* 0x001562000c1e1900 */
[----:B------:R-:W-:Y:S05]  /*12f0*/  BRA `(.L_x_16) ;  /* 0x0000000000087947 */ /* 0x000fea0003800000 */
.L_x_17:
[----:B------:R-:W-:Y:S02]  /*1300*/  ULDC UR4, c[0x0][0x584] ;  /* 0x0001610000047ab9 */ /* 0x000fe40000000800 */
[----:B------:R-:W-:-:S07]  /*1310*/  IMAD.U32 R23, RZ, RZ, UR4 ;  /* 0x00000004ff177e24 */ /* 0x000fce000f8e00ff */
.L_x_16:
[----:B------:R-:W-:-:S13]  /*1320*/  LOP3.LUT P0, RZ, R0, 0xff, RZ, 0xc0, !PT ;  /* 0x000000ff00ff7812 */ /* 0x000fda000780c0ff */
[----:B------:R-:W-:Y:S05]  /*1330*/  @!P0 EXIT ;  /* 0x000000000000894d */ /* 0x000fea0003800000 */
[----:B------:R-:W-:Y:S01]  /*1340*/  ULDC UR4, c[0x0][0x28c] ;  /* 0x0000a30000047ab9 */ /* 0x000fe20000000800 */
[----:B------:R-:W-:Y:S01]  /*1350*/  UMOV UR38, URZ ;  /* 0x0000003f00267c82 */ /* 0x000fe20008000000 */
[----:B------:R-:W-:Y:S01]  /*1360*/  UIADD3 UR4, UR4, 0xf, URZ ;  /* 0x0000000f04047890 */ /* 0x000fe2000fffe03f */
[----:B------:R-:W-:-:S03]  /*1370*/  UMOV UR39, URZ ;  /* 0x0000003f00277c82 */ /* 0x000fc60008000000 */
[----:B------:R-:W-:-:S04]  /*1380*/  USHF.R.S32.HI UR5, URZ, 0x1f, UR4 ;  /* 0x0000001f3f057899 */ /* 0x000fc80008011404 */
[----:B------:R-:W-:-:S04]  /*1390*/  ULEA.HI UR5, UR5, UR4, URZ, 0x4 ;  /* 0x0000000405057291 */ /* 0x000fc8000f8f203f */
[----:B------:R-:W-:-:S12]  /*13a0*/  USHF.R.S32.HI UR40, URZ, 0x4, UR5 ;  /* 0x000000043f287899 */ /* 0x000fd80008011405 */
.L_x_421:
[----:B---3--:R-:W3:Y:S01]  /*13b0*/  S2R R0, SR_TID.X ;  /* 0x0000000000007919 */ /* 0x008ee20000002100 */
[----:B----4-:R-:W4:Y:S01]  /*13c0*/  S2UR UR6, SR_CgaCtaId ;  /* 0x00000000000679c3 */ /* 0x010f220000008800 */
[----:B------:R-:W-:Y:S02]  /*13d0*/  UMOV UR41, 0x400 ;  /* 0x0000040000297882 */ /* 0x000fe40000000000 */
[----:B----4-:R-:W-:Y:S01]  /*13e0*/  ULEA UR41, UR6, UR41, 0x18 ;  /* 0x0000002906297291 */ /* 0x010fe2000f8ec03f */
[----:B---3--:R-:W-:-:S04]  /*13f0*/  LOP3.LUT R0, R0, 0x80, RZ, 0xc0, !PT ;  /* 0x0000008000007812 */ /* 0x008fc800078ec0ff */
[----:B------:R-:W-:-:S06]  /*1400*/  SHF.R.U32.HI R0, RZ, 0x7, R0 ;  /* 0x00000007ff007819 */ /* 0x000fcc0000011600 */
[----:B------:R-:W3:Y:S02]  /*1410*/  SHFL.IDX PT, R0, R0, RZ, 0x1f ;  /* 0x00001fff00007589 */ /* 0x000ee400000e0000 */
[----:B---3--:R-:W-:-:S13]  /*1420*/  R2UR UR4, R0 ;  /* 0x00000000000472ca */ /* 0x008fda00000e0000 */
[----:B------:R-:W-:-:S04]  /*1430*/  ULEA.HI UR5, UR4, UR4, URZ, 0x1 ;  /* 0x0000000404057291 */ /* 0x000fc8000f8f083f */
[----:B------:R-:W-:-:S04]  /*1440*/  ULOP3.LUT UR5, UR5, 0x1ffffe, URZ, 0xc0, !UPT ;  /* 0x001ffffe05057892 */ /* 0x000fc8000f8ec03f */
[----:B------:R-:W-:-:S03]  /*1450*/  UIADD3 UR5, UR4, -UR5, URZ ;  /* 0x8000000504057290 */ /* 0x000fc6000fffe03f */
[----:B------:R-:W-:Y:S01]  /*1460*/  ULDC UR4, c[0x0][0x28c] ;  /* 0x0000a30000047ab9 */ /* 0x000fe20000000800 */
[----:B------:R-:W-:Y:S01]  /*1470*/  ULEA UR5, UR5, UR41, 0xb ;  /* 0x0000002905057291 */ /* 0x000fe2000f8e583f */
[----:B------:R-:W-:-:S03]  /*1480*/  ISETP.LT.AND P0, PT, RZ, UR4, PT ;  /* 0x00000004ff007c0c */ /* 0x000fc6000bf01270 */
[----:B------:R-:W-:-:S04]  /*1490*/  UIADD3 UR5, UR5, 0x200, URZ ;  /* 0x0000020005057890 */ /* 0x000fc8000fffe03f */
[----:B------:R-:W-:-:S04]  /*14a0*/  USHF.R.U32.HI UR5, URZ, 0x4, UR5 ;  /* 0x000000043f057899 */ /* 0x000fc80008011605 */
[----:B------:R-:W-:Y:S02]  /*14b0*/  ULOP3.LUT UR42, UR5, 0x3fff, URZ, 0xc0, !UPT ;  /* 0x00003fff052a7892 */ /* 0x000fe4000f8ec03f */
[----:B--2--5:R-:W-:Y:S10]  /*14c0*/  @P0 BRA `(.L_x_18) ;  /* 0x0000000000400947 */ /* 0x024ff40003800000 */
[----:B------:R-:W-:Y:S01]  /*14d0*/  MOV R0, 0x0 ;  /* 0x0000000000007802 */ /* 0x000fe20000000f00 */
[----:B------:R-:W-:Y:S01]  /*14e0*/  ULDC.64 UR4, c[0x4][0x68] ;  /* 0x01001a0000047ab9 */ /* 0x000fe20000000a00 */
[----:B------:R-:W-:Y:S01]  /*14f0*/  ULDC.64 UR6, c[0x4][0x8] ;  /* 0x0100020000067ab9 */ /* 0x000fe20000000a00 */
[----:B0-2---:R-:W-:Y:S01]  /*1500*/  IMAD.U32 R4, RZ, RZ, UR4 ;  /* 0x00000004ff047e24 */ /* 0x005fe2000f8e00ff */
[----:B------:R0:W2:Y:S01]  /*1510*/  LDC.64 R14, c[0x4][R0] ;  /* 0x01000000000e7b82 */ /* 0x0000a20000000a00 */
[----:B------:R-:W-:Y:S01]  /*1520*/  IMAD.U32 R5, RZ, RZ, UR5 ;  /* 0x00000005ff057e24 */ /* 0x000fe2000f8e00ff */
[----:B------:R-:W-:Y:S01]  /*1530*/  ULDC.64 UR4, c[0x4][0x70] ;  /* 0x01001c0000047ab9 */ /* 0x000fe20000000a00 */
[----:B------:R-:W-:Y:S01]  /*1540*/  IMAD.U32 R10, RZ, RZ, UR6 ;  /* 0x00000006ff0a7e24 */ /* 0x000fe2000f8e00ff */
[----:B------:R-:W-:Y:S01]  /*1550*/  MOV R11, UR7 ;  /* 0x00000007000b7c02 */ /* 0x000fe20008000f00 */
[----:B------:R-:W-:Y:S02]  /*1560*/  IMAD.U32 R6, RZ, RZ, UR4 ;  /* 0x00000004ff067e24 */ /* 0x000fe4000f8e00ff */
[----:B------:R-:W-:-:S02]  /*1570*/  IMAD.U32 R7, RZ, RZ, UR5 ;  /* 0x00000005ff077e24 */ /* 0x000fc4000f8e00ff */
[----:B------:R-:W-:Y:S02]  /*1580*/  IMAD.MOV.U32 R8, RZ, RZ, 0x1e1 ;  /* 0x000001e1ff087424 */ /* 0x000fe400078e00ff */
[----:B------:R-:W-:Y:S02]  /*1590*/  IMAD.MOV.U32 R12, RZ, RZ, 0x1 ;  /* 0x00000001ff0c7424 */ /* 0x000fe400078e00ff */
[----:B0-----:R-:W-:-:S07]  /*15a0*/  IMAD.MOV.U32 R13, RZ, RZ, RZ ;  /* 0x000000ffff0d7224 */ /* 0x001fce00078e00ff */
[----:B------:R-:W-:-:S07]  /*15b0*/  LEPC R20, `(.L_x_18) ;  /* 0x000000001014794e */ /* 0x000fce0000000000 */
[----:B-12--5:R-:W-:Y:S05]  /*15c0*/  CALL.ABS.NOINC R14 ;  /* 0x000000000e007343 */ /* 0x026fea0003c00000 */
.L_x_18:
[----:B------:R-:W-:-:S04]  /*15d0*/  LOP3.LUT R0, R17, 0x1, RZ, 0xfc, !PT ;  /* 0x0000000111007812 */ /* 0x000fc800078efcff */
[----:B------:R-:W-:-:S13]  /*15e0*/  ISETP.NE.AND P0, PT, R0, 0x3, PT ;  /* 0x000000030000780c */ /* 0x000fda0003f05270 */
[----:B------:R-:W-:Y:S05]  /*15f0*/  @!P0 BRA `(.L_x_19) ;  /* 0x0000000000048947 */ /* 0x000fea0003800000 */
[----:B------:R-:W-:Y:S01]  /*1600*/  BPT.TRAP 0x1 ;  /* 0x000000040000795c */ /* 0x000fe20000300000 */
.L_x_19:
[----:B0-----:R-:W-:Y:S02]  /*1610*/  IMAD.U32 R3, RZ, RZ, UR39 ;  /* 0x00000027ff037e24 */ /* 0x001fe4000f8e00ff */
[----:B------:R-:W-:-:S03]  /*1620*/  IMAD.U32 R0, RZ, RZ, UR38 ;  /* 0x00000026ff007e24 */ /* 0x000fc6000f8e00ff */
[----:B------:R-:W-:Y:S02]  /*1630*/  LEA R3, R3, UR41, 0x3 ;  /* 0x0000002903037c11 */ /* 0x000fe4000f8e18ff */
[----:B------:R-:W-:-:S04]  /*1640*/  SHF.L.U32 R0, R0, 0x1f, RZ ;  /* 0x0000001f00007819 */ /* 0x000fc800000006ff */
[----:B------:R0:W3:Y:S01]  /*1650*/  SYNCS.PHASECHK.TRANS64.TRYWAIT P1, [R3+URZ], R0 ;  /* 0x00000000030075a7 */ /* 0x0000e2000802017f */
[----:B------:R-:W-:Y:S05]  /*1660*/  @!P0 BRA `(.L_x_20) ;  /* 0x0000000000048947 */ /* 0x000fea0003800000 */
[----:B------:R-:W-:Y:S01]  /*1670*/  BPT.TRAP 0x1 ;  /* 0x000000040000795c */ /* 0x000fe20000300000 */
.L_x_20:
[----:B---3--:R-:W-:Y:S05]  /*1680*/  @P1 BRA `(.L_x_21) ;  /* 0x0000000000081947 */ /* 0x008fea0003800000 */
[----:B------:R-:W3:Y:S02]  /*1690*/  SYNCS.PHASECHK.TRANS64.TRYWAIT P1, [R3+URZ], R0 ;  /* 0x00000000030075a7 */ /* 0x000ee4000802017f */
[----:B---3--:R-:W-:Y:S05]  /*16a0*/  @!P1 BRA `(.L_x_22) ;  /* 0x0000011c00649947 */ /* 0x008fea0003800000 */
.L_x_21:
[----:B------:R-:W-:-:S04]  /*16b0*/  UISETP.LT.AND UP0, UPT, UR40, 0x1, UPT ;  /* 0x000000012800788c */ /* 0x000fc8000bf01270 */
[----:B------:R-:W-:-:S06]  /*16c0*/  USEL UR4, UR40, 0x1, UP0 ;  /* 0x0000000128047887 */ /* 0x000fcc0008000000 */
[----:B0--3--:R-:W-:Y:S01]  /*16d0*/  IMAD.U32 R0, RZ, RZ, UR4 ;  /* 0x00000004ff007e24 */ /* 0x009fe2000f8e00ff */
[----:B------:R-:W-:Y:S05]  /*16e0*/  WARPSYNC.ALL ;  /* 0x0000000000007948 */ /* 0x000fea0003800000 */
[----:B------:R-:W-:-:S04]  /*16f0*/  IADD3 R0, -R0, UR40, RZ ;  /* 0x0000002800007c10 */ /* 0x000fc8000fffe1ff */
[----:B------:R-:W-:Y:S01]  /*1700*/  ISETP.GE.AND P1, PT, R0, 0x1, PT ;  /* 0x000000010000780c */ /* 0x000fe20003f26270 */
[----:B------:R-:W-:Y:S01]  /*1710*/  UIADD3 UR4, UR41, 0xe200, URZ ;  /* 0x0000e20029047890 */ /* 0x000fe2000fffe03f */
[----:B------:R-:W-:Y:S01]  /*1720*/  WARPGROUP.ARRIVE ;  /* 0x00000000000079c5 */ /* 0x000fe20000000000 */
[----:B------:R-:W-:Y:S02]  /*1730*/  ULOP3.LUT UR42, UR42, 0x10000, URZ, 0xfc, !UPT ;  /* 0x000100002a2a7892 */ /* 0x000fe4000f8efc3f */
[----:B------:R-:W-:Y:S01]  /*1740*/  USHF.R.U32.HI UR4, URZ, 0x4, UR4 ;  /* 0x000000043f047899 */ /* 0x000fe20008011604 */
[----:B------:R-:W-:Y:S01]  /*1750*/  UMOV UR5, 0xc0000010 ;  /* 0xc000001000057882 */ /* 0x000fe20000000000 */
[----:B------:R-:W-:Y:S02]  /*1760*/  UMOV UR7, 0xc0000010 ;  /* 0xc000001000077882 */ /* 0x000fe40000000000 */
[----:B------:R-:W-:-:S04]  /*1770*/  ULOP3.LUT UR4, UR4, 0x3fff, URZ, 0xc0, !UPT ;  /* 0x00003fff04047892 */ /* 0x000fc8000f8ec03f */
[----:B------:R-:W-:Y:S02]  /*1780*/  ULOP3.LUT UR9, UR4, 0x10000, URZ, 0xfc, !UPT ;  /* 0x0001000004097892 */ /* 0x000fe4000f8efc3f */
[----:B------:R-:W-:Y:S02]  /*1790*/  ULEA UR4, UR39, UR42, 0x8 ;  /* 0x0000002a27047291 */ /* 0x000fe4000f8e403f */
[----:B------:R-:W-:-:S09]  /*17a0*/  UIMAD UR6, UR39, 0x300, UR9 ;  /* 0x00000300270678a4 */ /* 0x000fd2000f8e0209 */
[----:B------:R-:W-:Y:S01]  /*17b0*/  HGMMA.64x192x16.F32.BF16 R120, gdesc[UR4], RZ, !UPT, gsb0 ;  /* 0x02e00000047879f0 */ /* 0x000fe2000c0018ff */
[----:B------:R-:W-:Y:S01]  /*17c0*/  UIADD3 UR6, UR6, 0x180, URZ ;  /* 0x0000018006067890 */ /* 0x000fe2000fffe03f */
[----:B------:R-:W-:Y:S01]  /*17d0*/  UMOV UR7, 0xc0000010 ;  /* 0xc000001000077882 */ /* 0x000fe20000000000 */
[----:B------:R-:W-:Y:S02]  /*17e0*/  WARPGROUP.DEPBAR.LE gsb0, 0x0 ;  /* 0x00008000000079c5 */ /* 0x000fe40000010000 */
[----:B------:R-:W-:-:S15]  /*17f0*/  WARPGROUP.ARRIVE ;  /* 0x00000000000079c5 */ /* 0x000fde0000000000 */
[----:B------:R-:W-:Y:S03]  /*1800*/  HGMMA.64x192x16.F32.BF16 R24, gdesc[UR4], RZ, !UPT, gsb0 ;  /* 0x02e00000041879f0 */ /* 0x000fe6000c0018ff */
[----:B------:R-:W-:Y:S02]  /*1810*/  WARPGROUP.DEPBAR.LE gsb0, 0x0 ;  /* 0x00008000000079c5 */ /* 0x000fe40000010000 */
[----:B------:R-:W-:Y:S05]  /*1820*/  @!P1 BRA `(.L_x_23) ;  /* 0x0000000000cc9947 */ /* 0x000fea0003800000 */
[----:B------:R-:W-:Y:S01]  /*1830*/  UIADD3 UR4, UR39, 0x1, URZ ;  /* 0x0000000127047890 */ /* 0x000fe2000fffe03f */
[----:B------:R-:W-:Y:S01]  /*1840*/  IMAD.MOV.U32 R3, RZ, RZ, R0 ;  /* 0x000000ffff037224 */ /* 0x000fe200078e0000 */
[----:B--2---:R-:W-:Y:S02]  /*1850*/  MOV R4, UR39 ;  /* 0x0000002700047c02 */ /* 0x004fe40008000f00 */
[----:B------:R-:W-:-:S04]  /*1860*/  UISETP.NE.AND UP0, UPT, UR4, 0xe, UPT ;  /* 0x0000000e0400788c */ /* 0x000fc8000bf05270 */
[----:B------:R-:W-:Y:S02]  /*1870*/  USEL UR5, URZ, 0x1, UP0 ;  /* 0x000000013f057887 */ /* 0x000fe40008000000 */
[----:B------:R-:W-:Y:S02]  /*1880*/  USEL UR8, UR4, URZ, UP0 ;  /* 0x0000003f04087287 */ /* 0x000fe40008000000 */
[----:B------:R-:W-:-:S06]  /*1890*/  ULOP3.LUT UR5, UR38, UR5, URZ, 0x3c, !UPT ;  /* 0x0000000526057292 */ /* 0x000fcc000f8e3c3f */
[----:B------:R-:W-:-:S07]  /*18a0*/  IMAD.U32 R7, RZ, RZ, UR5 ;  /* 0x00000005ff077e24 */ /* 0x000fce000f8e00ff */
.L_x_30:
[----:B------:R-:W-:Y:S05]  /*18b0*/  @!P0 BRA `(.L_x_24) ;  /* 0x0000000000048947 */ /* 0x000fea0003800000 */
[----:B------:R-:W-:Y:S01]  /*18c0*/  BPT.TRAP 0x1 ;  /* 0x000000040000795c */ /* 0x000fe20000300000 */
.L_x_24:
[----:B------:R-:W-:Y:S01]  /*18d0*/  ULEA UR4, UR8, UR41, 0x3 ;  /* 0x0000002908047291 */ /* 0x000fe2000f8e183f */
[----:B------:R-:W-:-:S08]  /*18e0*/  SHF.L.U32 R5, R7, 0x1f, RZ ;  /* 0x0000001f07057819 */ /* 0x000fd000000006ff */
[----:B------:R0:W2:Y:S01]  /*18f0*/  SYNCS.PHASECHK.TRANS64.TRYWAIT P1, [UR4], R5 ;  /* 0x00000005ff0075a7 */ /* 0x0000a20008020144 */
[----:B------:R-:W-:Y:S05]  /*1900*/  @!P0 BRA `(.L_x_25) ;  /* 0x0000000000048947 */ /* 0x000fea0003800000 */
[----:B------:R-:W-:Y:S01]  /*1910*/  BPT.TRAP 0x1 ;  /* 0x000000040000795c */ /* 0x000fe20000300000 */
.L_x_25:
[----:B--2---:R-:W-:Y:S05]  /*1920*/  @P1 BRA `(.L_x_26) ;  /* 0x0000000000081947 */ /* 0x004fea0003800000 */
[----:B------:R-:W2:Y:S02]  /*1930*/  SYNCS.PHASECHK.TRANS64.TRYWAIT P1, [UR4], R5 ;  /* 0x00000005ff0075a7 */ /* 0x000ea40008020144 */
[----:B--2---:R-:W-:Y:S05]  /*1940*/  @!P1 BRA `(.L_x_27) ;  /* 0x0000011800d09947 */ /* 0x004fea0003800000 */
.L_x_26:
[----:B------:R-:W-:Y:S01]  /*1950*/  ULEA UR4, UR8, UR42, 0x8 ;  /* 0x0000002a08047291 */ /* 0x000fe2000f8e403f */
[----:B------:R-:W-:Y:S01]  /*1960*/  WARPGROUP.ARRIVE ;  /* 0x00000000000079c5 */ /* 0x000fe20000000000 */
[----:B------:R-:W-:Y:S01]  /*1970*/  UIMAD UR6, UR8, 0x300, UR9 ;  /* 0x00000300080678a4 */ /* 0x000fe2000f8e0209 */
[----:B------:R-:W-:Y:S01]  /*1980*/  UMOV UR5, 0xc0000010 ;  /* 0xc000001000057882 */ /* 0x000fe20000000000 */
[----:B------:R-:W-:-:S07]  /*1990*/  UMOV UR7, 0xc0000010 ;  /* 0xc000001000077882 */ /* 0x000fce0000000000 */
[----:B------:R-:W-:Y:S01]  /*19a0*/  HGMMA.64x192x16.F32.BF16 R120, gdesc[UR4], R120, gsb0 ;  /* 0x02e00000047879f0 */ /* 0x000fe20008001878 */
[----:B------:R-:W-:Y:S01]  /*19b0*/  UIADD3 UR6, UR6, 0x180, URZ ;  /* 0x0000018006067890 */ /* 0x000fe2000fffe03f */
[----:B------:R-:W-:Y:S01]  /*19c0*/  UMOV UR7, 0xc0000010 ;  /* 0xc000001000077882 */ /* 0x000fe20000000000 */
[----:B------:R-:W-:Y:S02]  /*19d0*/  WARPGROUP.DEPBAR.LE gsb0, 0x0 ;  /* 0x00008000000079c5 */ /* 0x000fe40000010000 */
[----:B------:R-:W-:-:S15]  /*19e0*/  WARPGROUP.ARRIVE ;  /* 0x00000000000079c5 */ /* 0x000fde0000000000 */
[----:B------:R-:W-:Y:S03]  /*19f0*/  HGMMA.64x192x16.F32.BF16 R24, gdesc[UR4], R24, gsb0 ;  /* 0x02e00000041879f0 */ /* 0x000fe60008001818 */
[----:B------:R-:W-:Y:S02]  /*1a00*/  WARPGROUP.DEPBAR.LE gsb0, 0x0 ;  /* 0x00008000000079c5 */ /* 0x000fe40000010000 */
[----:B------:R-:W-:Y:S05]  /*1a10*/  @!P0 BRA `(.L_x_28) ;  /* 0x0000000000048947 */ /* 0x000fea0003800000 */
[----:B------:R-:W-:Y:S01]  /*1a20*/  BPT.TRAP 0x1 ;  /* 0x000000040000795c */ /* 0x000fe20000300000 */
.L_x_28:
[----:B------:R-:W-:-:S13]  /*1a30*/  ISETP.NE.AND P1, PT, R2, RZ, PT ;  /* 0x000000ff0200720c */ /* 0x000fda0003f25270 */
[----:B0-2---:R-:W-:-:S05]  /*1a40*/  @P1 LEA R5, R4, UR41, 0x3 ;  /* 0x0000002904051c11 */ /* 0x005fca000f8e18ff */
[----:B------:R-:W-:-:S05]  /*1a50*/  @P1 VIADD R5, R5, 0x70 ;  /* 0x0000007005051836 */ /* 0x000fca0000000000 */
[----:B------:R-:W-:-:S04]  /*1a60*/  @P1 PRMT R5, R16, 0x654, R5 ;  /* 0x0000065410051816 */ /* 0x000fc80000000005 */
[----:B------:R0:W-:Y:S01]  /*1a70*/  @P1 SYNCS.ARRIVE.TRANS64.RED.A1T0 RZ, [R5+URZ], RZ ;  /* 0x000000ff05ff19a7 */ /* 0x0001e2000810043f */
[----:B------:R-:W-:-:S13]  /*1a80*/  ISETP.GT.U32.AND P1, PT, R17, 0x1, PT ;  /* 0x000000011100780c */ /* 0x000fda0003f24070 */
[----:B0-----:R-:W-:Y:S05]  /*1a90*/  @P1 BRA `(.L_x_29) ;  /* 0x0000000000041947 */ /* 0x001fea0003800000 */
[----:B------:R-:W-:Y:S01]  /*1aa0*/  BPT.TRAP 0x1 ;  /* 0x000000040000795c */ /* 0x000fe20000300000 */
.L_x_29:
[----:B------:R-:W-:Y:S01]  /*1ab0*/  UIADD3 UR8, UR8, 0x1, URZ ;  /* 0x0000000108087890 */ /* 0x000fe2000fffe03f */
[C---:B------:R-:W-:Y:S01]  /*1ac0*/  ISETP.GT.AND P2, PT, R3.reuse, 0x1, PT ;  /* 0x000000010300780c */ /* 0x040fe20003f44270 */
[----:B------:R-:W-:Y:S02]  /*1ad0*/  VIADD R4, R4, 0x1 ;  /* 0x0000000104047836 */ /* 0x000fe40000000000 */
[----:B------:R-:W-:Y:S01]  /*1ae0*/  UISETP.NE.AND UP0, UPT, UR8, 0xe, UPT ;  /* 0x0000000e0800788c */ /* 0x000fe2000bf05270 */
[----:B------:R-:W-:Y:S02]  /*1af0*/  VIADD R3, R3, 0xffffffff ;  /* 0xffffffff03037836 */ /* 0x000fe40000000000 */
[C---:B------:R-:W-:Y:S01]  /*1b00*/  ISETP.NE.AND P1, PT, R4.reuse, 0xe, PT ;  /* 0x0000000e0400780c */ /* 0x040fe20003f25270 */
[----:B------:R-:W-:Y:S02]  /*1b10*/  USEL UR4, URZ, 0x1, UP0 ;  /* 0x000000013f047887 */ /* 0x000fe40008000000 */
[----:B------:R-:W-:Y:S01]  /*1b20*/  USEL UR8, UR8, URZ, UP0 ;  /* 0x0000003f08087287 */ /* 0x000fe20008000000 */
[----:B------:R-:W-:-:S03]  /*1b30*/  SEL R4, R4, RZ, P1 ;  /* 0x000000ff04047207 */ /* 0x000fc60000800000 */
[----:B------:R-:W-:Y:S01]  /*1b40*/  LOP3.LUT R7, R7, UR4, RZ, 0x3c, !PT ;  /* 0x0000000407077c12 */ /* 0x000fe2000f8e3cff */
[----:B------:R-:W-:Y:S07]  /*1b50*/  @P2 BRA `(.L_x_30) ;  /* 0xfffffffc00542947 */ /* 0x000fee000383ffff */
.L_x_23:
[----:B------:R-:W0:Y:S02]  /*1b60*/  LDC R3, c[0x0][0x28c] ;  /* 0x0000a300ff037b82 */ /* 0x000e240000000800 */
[----:B0-----:R-:W-:-:S13]  /*1b70*/  ISETP.GE.AND P1, PT, R3, 0x1, PT ;  /* 0x000000010300780c */ /* 0x001fda0003f26270 */
[----:B------:R-:W-:Y:S05]  /*1b80*/  @!P1 BRA `(.L_x_31) ;  /* 0x0000000000489947 */ /* 0x000fea0003800000 */
[----:B------:R-:W-:Y:S05]  /*1b90*/  @!P0 BRA `(.L_x_32) ;  /* 0x0000000000048947 */ /* 0x000fea0003800000 */
[----:B------:R-:W-:Y:S01]  /*1ba0*/  BPT.TRAP 0x1 ;  /* 0x000000040000795c */ /* 0x000fe20000300000 */
.L_x_32:
[----:B------:R-:W-:Y:S01]  /*1bb0*/  ISETP.NE.AND P0, PT, R2, RZ, PT ;  /* 0x000000ff0200720c */ /* 0x000fe20003f05270 */
[----:B------:R-:W-:Y:S01]  /*1bc0*/  BSSY B0, `(.L_x_33) ;  /* 0x000000c000007945 */ /* 0x000fe20003800000 */
[----:B------:R-:W-:-:S11]  /*1bd0*/  ISETP.GT.U32.AND P1, PT, R17, 0x1, PT ;  /* 0x000000011100780c */ /* 0x000fd60003f24070 */
[----:B------:R-:W-:Y:S05]  /*1be0*/  @!P0 BRA `(.L_x_34) ;  /* 0x0000000000248947 */ /* 0x000fea0003800000 */
[----:B------:R-:W-:-:S05]  /*1bf0*/  VIADD R0, R0, UR39 ;  /* 0x0000002700007c36 */ /* 0x000fca0008000000 */
[----:B--2---:R-:W-:-:S05]  /*1c00*/  SHF.R.U32.HI R4, RZ, 0x1, R0 ;  /* 0x00000001ff047819 */ /* 0x004fca0000011600 */
[----:B------:R-:W-:-:S05]  /*1c10*/  IMAD.WIDE.U32 R4, R4, -0x6db6db6d, RZ ;  /* 0x9249249304047825 */ /* 0x000fca00078e00ff */
[----:B------:R-:W-:-:S05]  /*1c20*/  SHF.R.U32.HI R5, RZ, 0x2, R5 ;  /* 0x00000002ff057819 */ /* 0x000fca0000011605 */
[----:B------:R-:W-:-:S05]  /*1c30*/  IMAD R0, R5, -0xe, R0 ;  /* 0xfffffff205007824 */ /* 0x000fca00078e0200 */
[----:B------:R-:W-:-:S05]  /*1c40*/  LEA R0, R0, UR41, 0x3 ;  /* 0x0000002900007c11 */ /* 0x000fca000f8e18ff */
[----:B------:R-:W-:-:S05]  /*1c50*/  VIADD R3, R0, 0x70 ;  /* 0x0000007000037836 */ /* 0x000fca0000000000 */
[----:B------:R-:W-:-:S04]  /*1c60*/  PRMT R3, R16, 0x654, R3 ;  /* 0x0000065410037816 */ /* 0x000fc80000000003 */
[----:B------:R0:W-:Y:S03]  /*1c70*/  SYNCS.ARRIVE.TRANS64.RED.A1T0 RZ, [R3+URZ], RZ ;  /* 0x000000ff03ff79a7 */ /* 0x0001e6000810043f */
.L_x_34:
[----:B------:R-:W-:Y:S05]  /*1c80*/  BSYNC B0 ;  /* 0x0000000000007941 */ /* 0x000fea0003800000 */
.L_x_33:
[----:B------:R-:W-:Y:S05]  /*1c90*/  @P1 BRA `(.L_x_31) ;  /* 0x0000000000041947 */ /* 0x000fea0003800000 */
[----:B------:R-:W-:Y:S01]  /*1ca0*/  BPT.TRAP 0x1 ;  /* 0x000000040000795c */ /* 0x000fe20000300000 */
.L_x_31:
[----:B------:R-:W3:Y:S01]  /*1cb0*/  LDL.LU R0, [R1+0x4] ;  /* 0x0000040001007983 */ /* 0x000ee20000300800 */
[----:B------:R-:W4:Y:S01]  /*1cc0*/  LDC R9, c[0x0][0x288] ;  /* 0x0000a200ff097b82 */ /* 0x000f220000000800 */
[----:B------:R-:W0:Y:S01]  /*1cd0*/  S2R R14, SR_TID.X ;  /* 0x00000000000e7919 */ /* 0x000e220000002100 */
[----:B------:R-:W-:Y:S01]  /*1ce0*/  SHF.R.S32.HI R21, RZ, 0x1f, R18 ;  /* 0x0000001fff157819 */ /* 0x000fe20000011412 */
[----:B------:R-:W-:Y:S01]  /*1cf0*/  ULDC.64 UR4, c[0x0][0x5d0] ;  /* 0x0001740000047ab9 */ /* 0x000fe20000000a00 */
[----:B------:R-:W4:Y:S01]  /*1d00*/  LDL.LU R11, [R1] ;  /* 0x00000000010b7983 */ /* 0x000f220000300800 */
[----:B------:R-:W-:Y:S02]  /*1d10*/  UIADD3 UR39, UR40, UR39, URZ ;  /* 0x0000002728277290 */ /* 0x000fe4000fffe03f */
[----:B------:R-:W-:Y:S01]  /*1d20*/  IMAD R7, R21, UR4, RZ ;  /* 0x0000000415077c24 */ /* 0x000fe2000f8e02ff */
[----:B------:R-:W-:Y:S01]  /*1d30*/  UISETP.GE.U32.AND UP1, UPT, UR40, 0xe, UPT ;  /* 0x0000000e2800788c */ /* 0x000fe2000bf26070 */
[----:B------:R-:W-:Y:S01]  /*1d40*/  IMAD.MOV.U32 R226, RZ, RZ, -0x1 ;  /* 0xffffffffffe27424 */ /* 0x000fe200078e00ff */
[----:B------:R-:W-:Y:S01]  /*1d50*/  UISETP.GT.U32.AND UP0, UPT, UR39, 0xd, UPT ;  /* 0x0000000d2700788c */ /* 0x000fe2000bf04070 */
[----:B------:R-:W-:-:S03]  /*1d60*/  IMAD R7, R18, UR5, R7 ;  /* 0x0000000512077c24 */ /* 0x000fc6000f8e0207 */
[----:B------:R-:W-:-:S04]  /*1d70*/  UISETP.LT.U32.AND UP0, UPT, UR40, 0xe, UP0 ;  /* 0x0000000e2800788c */ /* 0x000fc80008701070 */
[----:B------:R-:W-:-:S04]  /*1d80*/  USEL UR6, URZ, 0x1, !UP0 ;  /* 0x000000013f067887 */ /* 0x000fc8000c000000 */
[----:B------:R-:W-:Y:S01]  /*1d90*/  ULOP3.LUT UR38, UR38, UR6, URZ, 0x3c, !UPT ;  /* 0x0000000626267292 */ /* 0x000fe2000f8e3c3f */
[----:B0-----:R-:W-:Y:S01]  /*1da0*/  SHF.R.U32.HI R3, RZ, 0x2, R14 ;  /* 0x00000002ff037819 */ /* 0x001fe2000001160e */
[C---:B--2---:R-:W-:Y:S01]  /*1db0*/  IMAD.SHL.U32 R5, R14.reuse, 0x2, RZ ;  /* 0x000000020e057824 */ /* 0x044fe200078e00ff */
[----:B------:R-:W-:Y:S02]  /*1dc0*/  LOP3.LUT R4, R14, 0x60, RZ, 0xc0, !PT ;  /* 0x000000600e047812 */ /* 0x000fe400078ec0ff */
[----:B------:R-:W-:Y:S02]  /*1dd0*/  LOP3.LUT R3, R3, 0x7, RZ, 0xc0, !PT ;  /* 0x0000000703037812 */ /* 0x000fe400078ec0ff */
[----:B------:R-:W-:Y:S01]  /*1de0*/  SHF.R.U32.HI R6, RZ, 0x1, R4 ;  /* 0x00000001ff067819 */ /* 0x000fe20000011604 */
[----:B---3--:R-:W-:Y:S01]  /*1df0*/  IMAD R8, R0, 0x180, RZ ;  /* 0x0000018000087824 */ /* 0x008fe200078e02ff */
[----:B------:R-:W-:-:S04]  /*1e00*/  SHF.R.U32.HI R0, RZ, 0x7, R14 ;  /* 0x00000007ff007819 */ /* 0x000fc8000001160e */
[----:B------:R-:W-:Y:S02]  /*1e10*/  LOP3.LUT R0, R0, 0x1, RZ, 0xc0, !PT ;  /* 0x0000000100007812 */ /* 0x000fe400078ec0ff */
[----:B------:R-:W-:Y:S02]  /*1e20*/  LOP3.LUT R4, R8, 0x6, R5, 0xf8, !PT ;  /* 0x0000000608047812 */ /* 0x000fe400078ef805 */
[----:B------:R-:W-:Y:S02]  /*1e30*/  SHF.L.U32 R10, R0, 0x6, RZ ;  /* 0x00000006000a7819 */ /* 0x000fe400000006ff */
[--C-:B------:R-:W-:Y:S02]  /*1e40*/  SHF.R.S32.HI R5, RZ, 0x1f, R4.reuse ;  /* 0x0000001fff057819 */ /* 0x100fe40000011404 */
[--C-:B-1----:R-:W-:Y:S02]  /*1e50*/  LOP3.LUT R217, R10, 0x40, R3.reuse, 0xe2, !PT ;  /* 0x000000400ad97812 */ /* 0x102fe400078ee203 */
[----:B------:R-:W-:Y:S01]  /*1e60*/  IADD3 R3, RZ, -R6, -R3 ;  /* 0x80000006ff037210 */ /* 0x000fe20007ffe803 */
[----:B------:R-:W-:Y:S01]  /*1e70*/  IMAD.WIDE.U32 R12, R18, UR4, R4 ;  /* 0x00000004120c7c25 */ /* 0x000fe2000f8e0004 */
[----:B----4-:R-:W-:Y:S01]  /*1e80*/  ISETP.GE.AND P0, PT, R8, R9, PT ;  /* 0x000000090800720c */ /* 0x010fe20003f06270 */
[----:B------:R-:W-:-:S02]  /*1e90*/  ULDC UR4, c[0x0][0x284] ;  /* 0x0000a10000047ab9 */ /* 0x000fc40000000800 */
[----:B------:R-:W-:Y:S01]  /*1ea0*/  IMAD R3, R0, -0x40, R3 ;  /* 0xffffffc000037824 */ /* 0x000fe200078e0203 */
[----:B------:R-:W-:Y:S01]  /*1eb0*/  LOP3.LUT R0, R14, 0x3, RZ, 0xc0, !PT ;  /* 0x000000030e007812 */ /* 0x000fe200078ec0ff */
[----:B------:R-:W-:Y:S02]  /*1ec0*/  IMAD.IADD R13, R13, 0x1, R7 ;  /* 0x000000010d0d7824 */ /* 0x000fe400078e0207 */
[----:B------:R-:W-:-:S04]  /*1ed0*/  IMAD.WIDE R14, R11, 0x80, RZ ;  /* 0x000000800b0e7825 */ /* 0x000fc800078e02ff */
[----:B------:R-:W-:Y:S01]  /*1ee0*/  IMAD R7, R0, -0x2, R9 ;  /* 0xfffffffe00077824 */ /* 0x000fe200078e0209 */
[----:B------:R-:W-:-:S03]  /*1ef0*/  LOP3.LUT R217, R14, R217, R6, 0xfe, !PT ;  /* 0x000000d90ed97212 */ /* 0x000fc600078efe06 */
[----:B------:R-:W-:Y:S02]  /*1f00*/  IMAD.IADD R0, R7, 0x1, -R8 ;  /* 0x0000000107007824 */ /* 0x000fe400078e0a08 */
[----:B------:R-:W-:-:S05]  /*1f10*/  IMAD.SHL.U32 R8, R11, 0x80, RZ ;  /* 0x000000800b087824 */ /* 0x000fca00078e00ff */
[C---:B------:R-:W-:Y:S02]  /*1f20*/  IADD3 R3, -R8.reuse, UR4, R3 ;  /* 0x0000000408037c10 */ /* 0x040fe4000fffe103 */
[----:B------:R-:W-:Y:S01]  /*1f30*/  ISETP.GE.OR P0, PT, R8, UR4, P0 ;  /* 0x0000000408007c0c */ /* 0x000fe20008706670 */
[----:B------:R-:W-:-:S04]  /*1f40*/  USHF.R.U32.HI UR4, URZ, 0x1, UR39 ;  /* 0x000000013f047899 */ /* 0x000fc80008011627 */
[----:B------:R-:W-:-:S04]  /*1f50*/  UIMAD.WIDE.U32 UR4, UR4, -0x6db6db6d, URZ ;  /* 0x92492493040478a5 */ /* 0x000fc8000f8e003f */
[----:B------:R-:W-:-:S04]  /*1f60*/  USHF.R.U32.HI UR4, URZ, 0x2, UR5 ;  /* 0x000000023f047899 */ /* 0x000fc80008011605 */
[----:B------:R-:W-:Y:S02]  /*1f70*/  UIMAD UR39, UR4, -0xe, UR39 ;  /* 0xfffffff2042778a4 */ /* 0x000fe4000f8e0227 */
[----:B------:R-:W-:Y:S01]  /*1f80*/  @UP1 ULOP3.LUT UR38, UR38, 0x1, UR4, 0x78, !UPT ;  /* 0x0000000126261892 */ /* 0x000fe2000f8e7804 */
[----:B------:R-:W-:Y:S11]  /*1f90*/  @P0 BRA `(.L_x_35) ;  /* 0x000000f000780947 */ /* 0x000ff60003800000 */
[----:B------:R-:W0:Y:S01]  /*1fa0*/  LDC.64 R6, c[0x0][0x5c8] ;  /* 0x00017200ff067b82 */ /* 0x000e220000000a00 */
[----:B-----5:R-:W-:Y:S01]  /*1fb0*/  FSETP.NEU.AND P2, PT, R23, RZ, PT ;  /* 0x000000ff1700720b */ /* 0x020fe20003f4d000 */
[----:B------:R-:W-:Y:S01]  /*1fc0*/  BSSY B0, `(.L_x_35) ;  /* 0x0000f1b000007945 */ /* 0x000fe20003800000 */
[----:B------:R-:W-:-:S04]  /*1fd0*/  ISETP.GT.AND P1, PT, R0, RZ, PT ;  /* 0x000000ff0000720c */ /* 0x000fc80003f24270 */
[----:B------:R-:W-:Y:S01]  /*1fe0*/  ISETP.GT.AND P0, PT, R3, RZ, P1 ;  /* 0x000000ff0300720c */ /* 0x000fe20000f04270 */
[-C--:B0-----:R-:W-:Y:S02]  /*1ff0*/  IMAD R8, R15, R6.reuse, RZ ;  /* 0x000000060f087224 */ /* 0x081fe400078e02ff */
[----:B------:R-:W-:-:S04]  /*2000*/  IMAD.WIDE.U32 R12, R217, R6, R12 ;  /* 0x00000006d90c7225 */ /* 0x000fc800078e000c */
[----:B------:R-:W-:-:S04]  /*2010*/  IMAD R9, R217, R7, R8 ;  /* 0x00000007d9097224 */ /* 0x000fc800078e0208 */
[----:B------:R-:W-:Y:S01]  /*2020*/  IMAD.IADD R11, R13, 0x1, R9 ;  /* 0x000000010d0b7824 */ /* 0x000fe200078e0209 */
[----:B------:R-:W-:Y:S06]  /*2030*/  @!P2 BRA `(.L_x_36) ;  /* 0x000000a000d8a947 */ /* 0x000fec0003800000 */
[----:B------:R-:W0:Y:S01]  /*2040*/  LDC.64 R220, c[0x0][0x5b8] ;  /* 0x00016e00ffdc7b82 */ /* 0x000e220000000a00 */
[----:B------:R-:W-:Y:S02]  /*2050*/  ULDC.64 UR4, c[0x0][0x5c0] ;  /* 0x0001700000047ab9 */ /* 0x000fe40000000a00 */
[----:B------:R-:W-:-:S04]  /*2060*/  LEA R10, P2, R12, UR4, 0x1 ;  /* 0x000000040c0a7c11 */ /* 0x000fc8000f8408ff */
[----:B------:R-:W-:Y:S01]  /*2070*/  LEA.HI.X R11, R12, UR5, R11, 0x1, P2 ;  /* 0x000000050c0b7c11 */ /* 0x000fe200090f0c0b */
[----:B------:R-:W1:Y:S08]  /*2080*/  LDC.64 R8, c[0x0][0x5b0] ;  /* 0x00016c00ff087b82 */ /* 0x000e700000000a00 */
[----:B------:R-:W2:Y:S01]  /*2090*/  LDC.64 R12, c[0x0][0x5a8] ;  /* 0x00016a00ff0c7b82 */ /* 0x000ea20000000a00 */
[----:B0-----:R-:W-:-:S04]  /*20a0*/  IMAD R225, R21, R220, RZ ;  /* 0x000000dc15e17224 */ /* 0x001fc800078e02ff */
[C---:B------:R-:W-:Y:S02]  /*20b0*/  IMAD R225, R18.reuse, R221, R225 ;  /* 0x000000dd12e17224 */ /* 0x040fe400078e02e1 */
[----:B-1----:R-:W-:Y:S02]  /*20c0*/  IMAD R224, R15, R8, RZ ;  /* 0x000000080fe07224 */ /* 0x002fe400078e02ff */
[----:B------:R-:W-:-:S04]  /*20d0*/  IMAD.WIDE.U32 R14, R18, R220, R4 ;  /* 0x000000dc120e7225 */ /* 0x000fc800078e0004 */
[----:B------:R-:W-:Y:S02]  /*20e0*/  IMAD.IADD R21, R15, 0x1, R225 ;  /* 0x000000010f157824 */ /* 0x000fe400078e02e1 */
[----:B------:R-:W-:Y:S02]  /*20f0*/  IMAD.MOV.U32 R20, RZ, RZ, R14 ;  /* 0x000000ffff147224 */ /* 0x000fe400078e000e */
[C---:B------:R-:W-:Y:S02]  /*2100*/  IMAD R224, R217.reuse, R9, R224 ;  /* 0x00000009d9e07224 */ /* 0x040fe400078e02e0 */
[----:B------:R-:W-:-:S05]  /*2110*/  IMAD.WIDE.U32 R218, R217, R8, R20 ;  /* 0x00000008d9da7225 */ /* 0x000fca00078e0014 */
[----:B------:R-:W-:Y:S02]  /*2120*/  IADD3 R219, R219, R224, RZ ;  /* 0x000000e0dbdb7210 */ /* 0x000fe40007ffe0ff */
[----:B--2---:R-:W-:-:S04]  /*2130*/  LEA R222, P2, R218, R12, 0x1 ;  /* 0x0000000cdade7211 */ /* 0x004fc800078408ff */
[----:B------:R-:W-:-:S05]  /*2140*/  LEA.HI.X R223, R218, R13, R219, 0x1, P2 ;  /* 0x0000000ddadf7211 */ /* 0x000fca00010f0cdb */
[----:B------:R0:W2:Y:S01]  /*2150*/  @P0 LDG.E.LTC128B.U16 R221, desc[UR36][R222.64] ;  /* 0x00000024dedd0981 */ /* 0x0000a2000c1e1520 */
[----:B------:R-:W-:Y:S01]  /*2160*/  BSSY B1, `(.L_x_37) ;  /* 0x0000010000017945 */ /* 0x000fe20003800000 */
[----:B0-----:R-:W-:-:S04]  /*2170*/  IMAD.WIDE.U32 R222, R217, R8, R4 ;  /* 0x00000008d9de7225 */ /* 0x001fc800078e0004 */
[----:B------:R-:W-:Y:S02]  /*2180*/  IMAD.IADD R223, R224, 0x1, R223 ;  /* 0x00000001e0df7824 */ /* 0x000fe400078e02df */
[----:B------:R-:W-:-:S04]  /*2190*/  IMAD.WIDE.U32 R222, R18, R220, R222 ;  /* 0x000000dc12de7225 */ /* 0x000fc800078e00de */
[----:B--2---:R-:W-:-:S04]  /*21a0*/  IMAD.U32 R218, R221, 0x10000, RZ ;  /* 0x00010000ddda7824 */ /* 0x004fc800078e00ff */
[----:B------:R-:W-:-:S04]  /*21b0*/  FMUL R219, R218, R23 ;  /* 0x00000017dadb7220 */ /* 0x000fc80000400000 */
[----:B------:R-:W-:Y:S01]  /*21c0*/  FFMA R219, R120, R216, R219 ;  /* 0x000000d878db7223 */ /* 0x000fe200000000db */
[----:B------:R-:W-:-:S04]  /*21d0*/  IMAD.IADD R120, R225, 0x1, R223 ;  /* 0x00000001e1787824 */ /* 0x000fc800078e02df */
[----:B------:R-:W-:-:S05]  /*21e0*/  F2FP.BF16.F32.PACK_AB R219, RZ, R219 ;  /* 0x000000dbffdb723e */ /* 0x000fca00000010ff */
[----:B------:R0:W-:Y:S01]  /*21f0*/  @P0 STG.E.U16 desc[UR36][R10.64], R219 ;  /* 0x000000db0a000986 */ /* 0x0001e2000c101524 */
[----:B------:R-:W-:-:S04]  /*2200*/  LEA R218, P0, R222, R12, 0x1 ;  /* 0x0000000cdeda7211 */ /* 0x000fc800078008ff */
[----:B0-----:R-:W-:Y:S02]  /*2210*/  LEA.HI.X R219, R222, R13, R120, 0x1, P0 ;  /* 0x0000000ddedb7211 */ /* 0x001fe400000f0c78 */
[----:B------:R-:W-:-:S04]  /*2220*/  ISETP.GT.AND P0, PT, R0, 0x1, PT ;  /* 0x000000010000780c */ /* 0x000fc80003f04270 */
[----:B------:R-:W-:-:S13]  /*2230*/  ISETP.GT.AND P2, PT, R3, RZ, P0 ;  /* 0x000000ff0300720c */ /* 0x000fda0000744270 */
[----:B------:R-:W-:Y:S05]  /*2240*/  @!P2 BRA `(.L_x_38) ;  /* 0x000000000004a947 */ /* 0x000fea0003800000 */
[----:B------:R0:W5:Y:S02]  /*2250*/  LDG.E.LTC128B.U16 R221, desc[UR36][R218.64+0x2] ;  /* 0x00000224dadd7981 */ /* 0x000164000c1e1520 */
.L_x_38:
[----:B------:R-:W-:Y:S05]  /*2260*/  BSYNC B1 ;  /* 0x0000000000017941 */ /* 0x000fea0003800000 */
.L_x_37:
[----:B-----5:R-:W-:Y:S01]  /*2270*/  IMAD.U32 R20, R221, 0x10000, RZ ;  /* 0x00010000dd147824 */ /* 0x020fe200078e00ff */
[----:B------:R-:W-:Y:S01]  /*2280*/  ISETP.GT.AND P1, PT, R3, 0x8, P1 ;  /* 0x000000080300780c */ /* 0x000fe20000f24270 */
[----:B------:R-:W-:Y:S02]  /*2290*/  IMAD.SHL.U32 R120, R8, 0x8, RZ ;  /* 0x0000000808787824 */ /* 0x000fe400078e00ff */
[----:B------:R-:W-:-:S04]  /*22a0*/  FMUL R20, R20, R23 ;  /* 0x0000001714147220 */ /* 0x000fc80000400000 */
[----:B------:R-:W-:Y:S01]  /*22b0*/  FFMA R20, R121, R216, R20 ;  /* 0x000000d879147223 */ /* 0x000fe20000000014 */
[----:B------:R-:W-:Y:S01]  /*22c0*/  SHF.L.U64.HI R121, R8, 0x3, R9 ;  /* 0x0000000308797819 */ /* 0x000fe20000010209 */
[----:B------:R-:W-:-:S03]  /*22d0*/  @P2 IMAD.MOV.U32 R9, RZ, RZ, R11 ;  /* 0x000000ffff092224 */ /* 0x000fc600078e000b */
[----:B------:R-:W-:Y:S01]  /*22e0*/  F2FP.BF16.F32.PACK_AB R20, RZ, R20 ;  /* 0x00000014ff14723e */ /* 0x000fe200000010ff */
[----:B------:R-:W-:-:S03]  /*22f0*/  IMAD.WIDE.U32 R120, R217, R8, R120 ;  /* 0x00000008d9787225 */ /* 0x000fc600078e0078 */
[----:B------:R-:W-:Y:S01]  /*2300*/  PRMT R217, R20, 0x7610, R217 ;  /* 0x0000761014d97816 */ /* 0x000fe200000000d9 */
[----:B------:R-:W-:Y:S01]  /*2310*/  @P2 IMAD.MOV.U32 R8, RZ, RZ, R10 ;  /* 0x000000ffff082224 */ /* 0x000fe200078e000a */
[----:B------:R-:W-:-:S04]  /*2320*/  IADD3 R15, R224, R121, RZ ;  /* 0x00000079e00f7210 */ /* 0x000fc80007ffe0ff */
[----:B------:R1:W-:Y:S01]  /*2330*/  @P2 STG.E.U16 desc[UR36][R8.64+0x2], R217 ;  /* 0x000002d908002986 */ /* 0x0003e2000c101524 */
[----:B------:R-:W-:-:S05]  /*2340*/  IADD3 R14, P2, R14, R120, RZ ;  /* 0x000000780e0e7210 */ /* 0x000fca0007f5e0ff */
[----:B------:R-:W-:Y:S01]  /*2350*/  IMAD.X R20, R15, 0x1, R21, P2 ;  /* 0x000000010f147824 */ /* 0x000fe200010e0615 */
[----:B-1----:R-:W-:-:S04]  /*2360*/  LEA R8, P2, R14, R12, 0x1 ;  /* 0x0000000c0e087211 */ /* 0x002fc800078408ff */
[----:B------:R-:W-:-:S05]  /*2370*/  LEA.HI.X R9, R14, R13, R20, 0x1, P2 ;  /* 0x0000000d0e097211 */ /* 0x000fca00010f0c14 */
[----:B------:R-:W2:Y:S01]  /*2380*/  @P1 LDG.E.LTC128B.U16 R221, desc[UR36][R8.64] ;  /* 0x0000002408dd1981 */ /* 0x000ea2000c1e1520 */
[----:B------:R-:W-:Y:S01]  /*2390*/  IADD3 R120, P2, R4, R120, RZ ;  /* 0x0000007804787210 */ /* 0x000fe20007f5e0ff */
[----:B------:R-:W-:Y:S01]  /*23a0*/  BSSY B1, `(.L_x_39) ;  /* 0x0000011000017945 */ /* 0x000fe20003800000 */
[----:B------:R-:W-:Y:S02]  /*23b0*/  SHF.L.U64.HI R7, R6, 0x4, R7 ;  /* 0x0000000406077819 */ /* 0x000fe40000010207 */
[----:B------:R-:W-:Y:S01]  /*23c0*/  ISETP.GT.AND P0, PT, R3, 0x8, P0 ;  /* 0x000000080300780c */ /* 0x000fe20000704270 */
[----:B------:R-:W-:Y:S02]  /*23d0*/  IMAD.X R121, R5, 0x1, R15, P2 ;  /* 0x0000000105797824 */ /* 0x000fe400010e060f */
[----:B------:R-:W-:-:S04]  /*23e0*/  IMAD.WIDE.U32 R120, R18, R220, R120 ;  /* 0x000000dc12787225 */ /* 0x000fc800078e0078 */
[----:B------:R-:W-:Y:S01]  /*23f0*/  IMAD.IADD R225, R225, 0x1, R121 ;  /* 0x00000001e1e17824 */ /* 0x000fe200078e0279 */
[----:B------:R-:W-:-:S04]  /*2400*/  LEA R12, P2, R120, R12, 0x1 ;  /* 0x0000000c780c7211 */ /* 0x000fc800078408ff */
[----:B------:R-:W-:Y:S02]  /*2410*/  LEA.HI.X R13, R120, R13, R225, 0x1, P2 ;  /* 0x0000000d780d7211 */ /* 0x000fe400010f0ce1 */
[----:B------:R-:W-:-:S05]  /*2420*/  LEA R6, P2, R6, R10, 0x4 ;  /* 0x0000000a06067211 */ /* 0x000fca00078420ff */
[----:B------:R-:W-:Y:S02]  /*2430*/  IMAD.X R7, R7, 0x1, R11, P2 ;  /* 0x0000000107077824 */ /* 0x000fe400010e060b */
[----:B--2---:R-:W-:-:S04]  /*2440*/  IMAD.U32 R4, R221, 0x10000, RZ ;  /* 0x00010000dd047824 */ /* 0x004fc800078e00ff */
[----:B------:R-:W-:-:S04]  /*2450*/  FMUL R5, R4, R23 ;  /* 0x0000001704057220 */ /* 0x000fc80000400000 */
[----:B------:R-:W-:-:S05]  /*2460*/  FFMA R5, R122, R216, R5 ;  /* 0x000000d87a057223 */ /* 0x000fca0000000005 */
[----:B------:R-:W-:-:S05]  /*2470*/  F2FP.BF16.F32.PACK_AB R5, RZ, R5 ;  /* 0x00000005ff05723e */ /* 0x000fca00000010ff */
[----:B------:R1:W-:Y:S01]  /*2480*/  @P1 STG.E.U16 desc[UR36][R6.64], R5 ;  /* 0x0000000506001986 */ /* 0x0003e2000c101524 */
[----:B------:R-:W-:Y:S05]  /*2490*/  @!P0 BRA `(.L_x_40) ;  /* 0x0000000000048947 */ /* 0x000fea0003800000 */
[----:B------:R2:W5:Y:S02]  /*24a0*/  LDG.E.LTC128B.U16 R221, desc[UR36][R12.64+0x2] ;  /* 0x000002240cdd7981 */ /* 0x000564000c1e1520 */
.L_x_40:
[----:B------:R-:W-:Y:S05]  /*24b0*/  BSYNC B1 ;  /* 0x0000000000017941 */ /* 0x000fea0003800000 */
.L_x_39:
[----:B-----5:R-:W-:Y:S01]  /*24c0*/  IMAD.U32 R4, R221, 0x10000, RZ ;  /* 0x00010000dd047824 */ /* 0x020fe200078e00ff */
[----:B-1----:R-:W-:Y:S01]  /*24d0*/  @P0 MOV R5, R7 ;  /* 0x0000000700050202 */ /* 0x002fe20000000f00 */
[----:B------:R-:W-:Y:S01]  /*24e0*/  BSSY B1, `(.L_x_41) ;  /* 0x000000b000017945 */ /* 0x000fe20003800000 */
[----:B------:R-:W-:Y:S01]  /*24f0*/  ISETP.GT.AND P1, PT, R0, 0x8, PT ;  /* 0x000000080000780c */ /* 0x000fe20003f24270 */
[----:B------:R-:W-:-:S03]  /*2500*/  FMUL R4, R4, R23 ;  /* 0x0000001704047220 */ /* 0x000fc60000400000 */
[----:B------:R-:W-:Y:S01]  /*2510*/  ISETP.GT.AND P2, PT, R3, RZ, P1 ;  /* 0x000000ff0300720c */ /* 0x000fe20000f44270 */
[----:B------:R-:W-:-:S05]  /*2520*/  FFMA R4, R123, R216, R4 ;  /* 0x000000d87b047223 */ /* 0x000fca0000000004 */
[----:B------:R-:W-:-:S04]  /*2530*/  F2FP.BF16.F32.PACK_AB R4, RZ, R4 ;  /* 0x00000004ff04723e */ /* 0x000fc800000010ff */
[----:B------:R-:W-:Y:S01]  /*2540*/  PRMT R8, R4, 0x7610, R8 ;  /* 0x0000761004087816 */ /* 0x000fe20000000008 */
[----:B------:R-:W-:-:S05]  /*2550*/  @P0 IMAD.MOV.U32 R4, RZ, RZ, R6 ;  /* 0x000000ffff040224 */ /* 0x000fca00078e0006 */
[----:B------:R1:W-:Y:S01]  /*2560*/  @P0 STG.E.U16 desc[UR36][R4.64+0x2], R8 ;  /* 0x0000020804000986 */ /* 0x0003e2000c101524 */
[----:B------:R-:W-:Y:S05]  /*2570*/  @!P2 BRA `(.L_x_42) ;  /* 0x000000000004a947 */ /* 0x000fea0003800000 */
[----:B------:R3:W5:Y:S02]  /*2580*/  LDG.E.LTC128B.U16 R221, desc[UR36][R218.64+0x10] ;  /* 0x00001024dadd7981 */ /* 0x000764000c1e1520 */
.L_x_42:
[----:B------:R-:W-:Y:S05]  /*2590*/  BSYNC B1 ;  /* 0x0000000000017941 */ /* 0x000fea0003800000 */
.L_x_41:
[----:B-1---5:R-:W-:Y:S01]  /*25a0*/  IMAD.U32 R4, R221, 0x10000, RZ ;  /* 0x00010000dd047824 */ /* 0x022fe200078e00ff */
[----:B------:R-:W-:Y:S01]  /*25b0*/  ISETP.GT.AND P0, PT, R0, 0x9, PT ;  /* 0x000000090000780c */ /* 0x000fe20003f04270 */
[----:B------:R-:W-:Y:S02]  /*25c0*/  BSSY B1, `(.L_x_43) ;  /* 0x000000b000017945 */ /* 0x000fe40003800000 */
[----:B------:R-:W-:Y:S01]  /*25d0*/  FMUL R5, R4, R23 ;  /* 0x0000001704057220 */ /* 0x000fe20000400000 */
[----:B------:R-:W-:Y:S01]  /*25e0*/  @P2 IMAD.MOV.U32 R4, RZ, RZ, R10 ;  /* 0x000000ffff042224 */ /* 0x000fe200078e000a */
[----:B------:R-:W-:Y:S02]  /*25f0*/  ISETP.GT.AND P3, PT, R3, RZ, P0 ;  /* 0x000000ff0300720c */ /* 0x000fe40000764270 */
[----:B------:R-:W-:-:S05]  /*2600*/  FFMA R5, R124, R216, R5 ;  /* 0x000000d87c057223 */ /* 0x000fca0000000005 */
[----:B------:R-:W-:-:S04]  /*2610*/  F2FP.BF16.F32.PACK_AB R5, RZ, R5 ;  /* 0x00000005ff05723e */ /* 0x000fc800000010ff */
[----:B------:R-:W-:Y:S01]  /*2620*/  PRMT R8, R5, 0x7610, R8 ;  /* 0x0000761005087816 */ /* 0x000fe20000000008 */
[----:B------:R-:W-:-:S05]  /*2630*/  @P2 IMAD.MOV.U32 R5, RZ, RZ, R11 ;  /* 0x000000ffff052224 */ /* 0x000fca00078e000b */
[----:B------:R1:W-:Y:S01]  /*2640*/  @P2 STG.E.U16 desc[UR36][R4.64+0x10], R8 ;  /* 0x0000100804002986 */ /* 0x0003e2000c101524 */
[----:B------:R-:W-:Y:S05]  /*2650*/  @!P3 BRA `(.L_x_44) ;  /* 0x000000000004b947 */ /* 0x000fea0003800000 */
[----:B------:R4:W5:Y:S02]  /*2660*/  LDG.E.LTC128B.U16 R221, desc[UR36][R218.64+0x12] ;  /* 0x00001224dadd7981 */ /* 0x000964000c1e1520 */
.L_x_44:
[----:B------:R-:W-:Y:S05]  /*2670*/  BSYNC B1 ;  /* 0x0000000000017941 */ /* 0x000fea0003800000 */
.L_x_43:
[----:B-1---5:R-:W-:Y:S01]  /*2680*/  IMAD.U32 R4, R221, 0x10000, RZ ;  /* 0x00010000dd047824 */ /* 0x022fe200078e00ff */
[----:B------:R-:W-:Y:S01]  /*2690*/  ISETP.GT.AND P1, PT, R3, 0x8, P1 ;  /* 0x000000080300780c */ /* 0x000fe20000f24270 */
[----:B------:R-:W-:Y:S01]  /*26a0*/  @P3 IMAD.MOV.U32 R5, RZ, RZ, R11 ;  /* 0x000000ffff053224 */ /* 0x000fe200078e000b */
[----:B------:R-:W-:Y:S01]  /*26b0*/  BSSY B1, `(.L_x_45) ;  /* 0x0000009000017945 */ /* 0x000fe20003800000 */
[----:B------:R-:W-:-:S04]  /*26c0*/  FMUL R4, R4, R23 ;  /* 0x0000001704047220 */ /* 0x000fc80000400000 */
[----:B------:R-:W-:-:S05]  /*26d0*/  FFMA R4, R125, R216, R4 ;  /* 0x000000d87d047223 */ /* 0x000fca0000000004 */
[----:B------:R-:W-:-:S04]  /*26e0*/  F2FP.BF16.F32.PACK_AB R4, RZ, R4 ;  /* 0x00000004ff04723e */ /* 0x000fc800000010ff */
[----:B------:R-:W-:Y:S01]  /*26f0*/  PRMT R8, R4, 0x7610, R8 ;  /* 0x0000761004087816 */ /* 0x000fe20000000008 */
[----:B------:R-:W-:-:S05]  /*2700*/  @P3 IMAD.MOV.U32 R4, RZ, RZ, R10 ;  /* 0x000000ffff043224 */ /* 0x000fca00078e000a */
[----:B------:R1:W-:Y:S01]  /*2710*/  @P3 STG.E.U16 desc[UR36][R4.64+0x12], R8 ;  /* 0x0000120804003986 */ /* 0x0003e2000c101524 */
[----:B------:R-:W-:Y:S05]  /*2720*/  @!P1 BRA `(.L_x_46) ;  /* 0x0000000000049947 */ /* 0x000fea0003800000 */
[----:B------:R0:W5:Y:S02]  /*2730*/  LDG.E.LTC128B.U16 R221, desc[UR36][R12.64+0x10] ;  /* 0x000010240cdd7981 */ /* 0x000164000c1e1520 */
.L_x_46:
[----:B------:R-:W-:Y:S05]  /*2740*/  BSYNC B1 ;  /* 0x0000000000017941 */ /* 0x000fea0003800000 */
.L_x_45:
[----:B-1---5:R-:W-:Y:S01]  /*2750*/  IMAD.U32 R4, R221, 0x10000, RZ ;  /* 0x00010000dd047824 */ /* 0x022fe200078e00ff */
[----:B------:R-:W-:Y:S01]  /*2760*/  ISETP.GT.AND P0, PT, R3, 0x8, P0 ;  /* 0x000000080300780c */ /* 0x000fe20000704270 */
[----:B------:R-:W-:Y:S02]  /*2770*/  BSSY B1, `(.L_x_47) ;  /* 0x000000a000017945 */ /* 0x000fe40003800000 */
[----:B------:R-:W-:Y:S01]  /*2780*/  FMUL R5, R4, R23 ;  /* 0x0000001704057220 */ /* 0x000fe20000400000 */
[----:B------:R-:W-:-:S03]  /*2790*/  @P1 MOV R4, R6 ;  /* 0x0000000600041202 */ /* 0x000fc60000000f00 */
[----:B------:R-:W-:-:S05]  /*27a0*/  FFMA R5, R126, R216, R5 ;  /* 0x000000d87e057223 */ /* 0x000fca0000000005 */
[----:B------:R-:W-:-:S04]  /*27b0*/  F2FP.BF16.F32.PACK_AB R5, RZ, R5 ;  /* 0x00000005ff05723e */ /* 0x000fc800000010ff */
[----:B------:R-:W-:Y:S01]  /*27c0*/  PRMT R8, R5, 0x7610, R8 ;  /* 0x0000761005087816 */ /* 0x000fe20000000008 */
[----:B------:R-:W-:-:S05]  /*27d0*/  @P1 IMAD.MOV.U32 R5, RZ, RZ, R7 ;  /* 0x000000ffff051224 */ /* 0x000fca00078e0007 */
[----:B------:R1:W-:Y:S01]  /*27e0*/  @P1 STG.E.U16 desc[UR36][R4.64+0x10], R8 ;  /* 0x0000100804001986 */ /* 0x0003e2000c101524 */
[----:B------:R-:W-:Y:S05]  /*27f0*/  @!P0 BRA `(.L_x_48) ;  /* 0x0000000000048947 */ /* 0x000fea0003800000 */
[----:B------:R0:W5:Y:S02]  /*2800*/  LDG.E.LTC128B.U16 R221, desc[UR36][R12.64+0x12] ;  /* 0x000012240cdd7981 */ /* 0x000164000c1e1520 */
.L_x_48:
[----:B------:R-:W-:Y:S05]  /*2810*/  BSYNC B1 ;  /* 0x0000000000017941 */ /* 0x000fea0003800000 */
.L_x_47:
[----:B-1---5:R-:W-:Y:S01]  /*2820*/  IMAD.U32 R4, R221, 0x10000, RZ ;  /* 0x00010000dd047824 */ /* 0x022fe200078e00ff */
[----:B------:R-:W-:Y:S01]  /*2830*/  ISETP.GT.AND P1, PT, R0, 0x10, PT ;  /* 0x000000100000780c */ /* 0x000fe20003f24270 */
[----:B------:R-:W-:Y:S01]  /*2840*/  @P0 IMAD.MOV.U32 R5, RZ, RZ, R7 ;  /* 0x000000ffff050224 */ /* 0x000fe200078e0007 */
[----:B------:R-:W-:Y:S01]  /*2850*/  BSSY B1, `(.L_x_49) ;  /* 0x000000a000017945 */ /* 0x000fe20003800000 */
[----:B------:R-:W-:Y:S01]  /*2860*/  FMUL R4, R4, R23 ;  /* 0x0000001704047220 */ /* 0x000fe20000400000 */
[----:B------:R-:W-:-:S03]  /*2870*/  ISETP.GT.AND P2, PT, R3, RZ, P1 ;  /* 0x000000ff0300720c */ /* 0x000fc60000f44270 */
[----:B------:R-:W-:-:S05]  /*2880*/  FFMA R4, R127, R216, R4 ;  /* 0x000000d87f047223 */ /* 0x000fca0000000004 */
[----:B------:R-:W-:-:S04]  /*2890*/  F2FP.BF16.F32.PACK_AB R4, RZ, R4 ;  /* 0x00000004ff04723e */ /* 0x000fc800000010ff */
[----:B------:R-:W-:Y:S01]  /*28a0*/  PRMT R8, R4, 0x7610, R8 ;  /* 0x0000761004087816 */ /* 0x000fe20000000008 */
[----:B------:R-:W-:-:S05]  /*28b0*/  @P0 IMAD.MOV.U32 R4, RZ, RZ, R6 ;  /* 0x000000ffff040224 */ /* 0x000fca00078e0006 */
[----:B------:R1:W-:Y:S01]  /*28c0*/  @P0 STG.E.U16 desc[UR36][R4.64+0x12], R8 ;  /* 0x0000120804000986 */ /* 0x0003e2000c101524 */
[----:B------:R-:W-:Y:S05]  /*28d0*/  @!P2 BRA `(.L_x_50) ;  /* 0x000000000004a947 */ /* 0x000fea0003800000 */
[----:B------:R0:W5:Y:S02]  /*28e0*/  LDG.E.LTC128B.U16 R221, desc[UR36][R218.64+0x20] ;  /* 0x00002024dadd7981 */ /* 0x000164000c1e1520 */
.L_x_50:
[----:B------:R-:W-:Y:S05]  /*28f0*/  BSYNC B1 ;  /* 0x0000000000017941 */ /* 0x000fea0003800000 */
.L_x_49:
        /* <DEDUP_REMOVED lines=13> */
.L_x_52:
[----:B------:R-:W-:Y:S05]  /*29d0*/  BSYNC B1 ;  /* 0x0000000000017941 */ /* 0x000fea0003800000 */
.L_x_51:
[----:B-1---5:R-:W-:Y:S01]  /*29e0*/  SHF.L.U32 R4, R221, 0x10, RZ ;  /* 0x00000010dd047819 */ /* 0x022fe200000006ff */
[----:B------:R-:W-:Y:S01]  /*29f0*/  @P3 IMAD.MOV.U32 R5, RZ, RZ, R11 ;  /* 0x000000ffff053224 */ /* 0x000fe200078e000b */
[----:B------:R-:W-:Y:S01]  /*2a00*/  ISETP.GT.AND P1, PT, R3, 0x8, P1 ;  /* 0x000000080300780c */ /* 0x000fe20000f24270 */
[----:B------:R-:W-:Y:S02]  /*2a10*/  BSSY B1, `(.L_x_53) ;  /* 0x0000009000017945 */ /* 0x000fe40003800000 */
        /* <DEDUP_REMOVED lines=8> */
.L_x_54:
[----:B------:R-:W-:Y:S05]  /*2aa0*/  BSYNC B1 ;  /* 0x0000000000017941 */ /* 0x000fea0003800000 */
.L_x_53:
[----:B-1---5:R-:W-:Y:S01]  /*2ab0*/  IMAD.U32 R4, R221, 0x10000, RZ ;  /* 0x00010000dd047824 */ /* 0x022fe200078e00ff */
[----:B------:R-:W-:Y:S01]  /*2ac0*/  ISETP.GT.AND P0, PT, R3, 0x8, P0 ;  /* 0x000000080300780c */ /* 0x000fe20000704270 */
[----:B------:R-:W-:Y:S02]  /*2ad0*/  BSSY B1, `(.L_x_55) ;  /* 0x000000a000017945 */ /* 0x000fe40003800000 */
[----:B------:R-:W-:Y:S01]  /*2ae0*/  FMUL R5, R4, R23 ;  /* 0x0000001704057220 */ /* 0x000fe20000400000 */
[----:B------:R-:W-:-:S03]  /*2af0*/  @P1 IMAD.MOV.U32 R4, RZ, RZ, R6 ;  /* 0x000000ffff041224 */ /* 0x000fc600078e0006 */
[----:B------:R-:W-:-:S05]  /*2b00*/  FFMA R5, R130, R216, R5 ;  /* 0x000000d882057223 */ /* 0x000fca0000000005 */
[----:B------:R-:W-:-:S04]  /*2b10*/  F2FP.BF16.F32.PACK_AB R5, RZ, R5 ;  /* 0x00000005ff05723e */ /* 0x000fc800000010ff */
[----:B------:R-:W-:Y:S01]  /*2b20*/  PRMT R8, R5, 0x7610, R8 ;  /* 0x0000761005087816 */ /* 0x000fe20000000008 */
[----:B------:R-:W-:-:S05]  /*2b30*/  @P1 IMAD.MOV.U32 R5, RZ, RZ, R7 ;  /* 0x000000ffff051224 */ /* 0x000fca00078e0007 */
[----:B------:R1:W-:Y:S01]  /*2b40*/  @P1 STG.E.U16 desc[UR36][R4.64+0x20], R8 ;  /* 0x0000200804001986 */ /* 0x0003e2000c101524 */
[----:B------:R-:W-:Y:S05]  /*2b50*/  @!P0 BRA `(.L_x_56) ;  /* 0x0000000000048947 */ /* 0x000fea0003800000 */
[----:B------:R0:W5:Y:S02]  /*2b60*/  LDG.E.LTC128B.U16 R221, desc[UR36][R12.64+0x22] ;  /* 0x000022240cdd7981 */ /* 0x000164000c1e1520 */
.L_x_56:
[----:B------:R-:W-:Y:S05]  /*2b70*/  BSYNC B1 ;  /* 0x0000000000017941 */ /* 0x000fea0003800000 */
.L_x_55:
[----:B-1---5:R-:W-:Y:S01]  /*2b80*/  IMAD.U32 R4, R221, 0x10000, RZ ;  /* 0x00010000dd047824 */ /* 0x022fe200078e00ff */
[----:B------:R-:W-:Y:S01]  /*2b90*/  @P0 MOV R5, R7 ;  /* 0x0000000700050202 */ /* 0x000fe20000000f00 */
        /* <DEDUP_REMOVED lines=11> */
.L_x_58:
[----:B------:R-:W-:Y:S05]  /*2c50*/  BSYNC B1 ;  /* 0x0000000000017941 */ /* 0x000fea0003800000 */
.L_x_57:
        /* <DEDUP_REMOVED lines=13> */
.L_x_60:
[----:B------:R-:W-:Y:S05]  /*2d30*/  BSYNC B1 ;  /* 0x0000000000017941 */ /* 0x000fea0003800000 */
.L_x_59:
        /* <DEDUP_REMOVED lines=12> */
.L_x_62:
[----:B------:R-:W-:Y:S05]  /*2e00*/  BSYNC B1 ;  /* 0x0000000000017941 */ /* 0x000fea0003800000 */
.L_x_61:
        /* <DEDUP_REMOVED lines=12> */
.L_x_64:
[----:B------:R-:W-:Y:S05]  /*2ed0*/  BSYNC B1 ;  /* 0x0000000000017941 */ /* 0x000fea0003800000 */
.L_x_63:
        /* <DEDUP_REMOVED lines=13> */
.L_x_66:
[----:B------:R-:W-:Y:S05]  /*2fb0*/  BSYNC B1 ;  /* 0x0000000000017941 */ /* 0x000fea0003800000 */
.L_x_65:
        /* <DEDUP_REMOVED lines=13> */
.L_x_68:
[----:B------:R-:W-:Y:S05]  /*3090*/  BSYNC B1 ;  /* 0x0000000000017941 */ /* 0x000fea0003800000 */
.L_x_67:
        /* <DEDUP_REMOVED lines=12> */
.L_x_70:
[----:B------:R-:W-:Y:S05]  /*3160*/  BSYNC B1 ;  /* 0x0000000000017941 */ /* 0x000fea0003800000 */
.L_x_69:
        /* <DEDUP_REMOVED lines=12> */
.L_x_72:
[----:B------:R-:W-:Y:S05]  /*3230*/  BSYNC B1 ;  /* 0x0000000000017941 */ /* 0x000fea0003800000 */
.L_x_71:
        /* <DEDUP_REMOVED lines=13> */
.L_x_74:
[----:B------:R-:W-:Y:S05]  /*3310*/  BSYNC B1 ;  /* 0x0000000000017941 */ /* 0x000fea0003800000 */
.L_x_73:
        /* <DEDUP_REMOVED lines=13> */
.L_x_76:
[----:B------:R-:W-:Y:S05]  /*33f0*/  BSYNC B1 ;  /* 0x0000000000017941 */ /* 0x000fea0003800000 */
.L_x_75:
        /* <DEDUP_REMOVED lines=12> */
.L_x_78:
[----:B------:R-:W-:Y:S05]  /*34c0*/  BSYNC B1 ;  /* 0x0000000000017941 */ /* 0x000fea0003800000 */
.L_x_77:
        /* <DEDUP_REMOVED lines=12> */
.L_x_80:
[----:B------:R-:W-:Y:S05]  /*3590*/  BSYNC B1 ;  /* 0x0000000000017941 */ /* 0x000fea0003800000 */
.L_x_79:
        /* <DEDUP_REMOVED lines=13> */
.L_x_82:
[----:B------:R-:W-:Y:S05]  /*3670*/  BSYNC B1 ;  /* 0x0000000000017941 */ /* 0x000fea0003800000 */
.L_x_81:
        /* <DEDUP_REMOVED lines=13> */
.L_x_84:
[----:B------:R-:W-:Y:S05]  /*3750*/  BSYNC B1 ;  /* 0x0000000000017941 */ /* 0x000fea0003800000 */
.L_x_83:
        /* <DEDUP_REMOVED lines=12> */
.L_x_86:
[----:B------:R-:W-:Y:S05]  /*3820*/  BSYNC B1 ;  /* 0x0000000000017941 */ /* 0x000fea0003800000 */
.L_x_85:
        /* <DEDUP_REMOVED lines=12> */
.L_x_88:
[----:B------:R-:W-:Y:S05]  /*38f0*/  BSYNC B1 ;  /* 0x0000000000017941 */ /* 0x000fea0003800000 */
.L_x_87:
        /* <DEDUP_REMOVED lines=13> */
.L_x_90:
[----:B------:R-:W-:Y:S05]  /*39d0*/  BSYNC B1 ;  /* 0x0000000000017941 */ /* 0x000fea0003800000 */
.L_x_89:
        /* <DEDUP_REMOVED lines=13> */
.L_x_92:
[----:B------:R-:W-:Y:S05]  /*3ab0*/  BSYNC B1 ;  /* 0x0000000000017941 */ /* 0x000fea0003800000 */
.L_x_91:
        /* <DEDUP_REMOVED lines=12> */
.L_x_94:
[----:B------:R-:W-:Y:S05]  /*3b80*/  BSYNC B1 ;  /* 0x0000000000017941 */ /* 0x000fea0003800000 */
.L_x_93:
        /* <DEDUP_REMOVED lines=12> */
.L_x_96:
[----:B------:R-:W-:Y:S05]  /*3c50*/  BSYNC B1 ;  /* 0x0000000000017941 */ /* 0x000fea0003800000 */
.L_x_95:
        /* <DEDUP_REMOVED lines=13> */
.L_x_98:
[----:B------:R-:W-:Y:S05]  /*3d30*/  BSYNC B1 ;  /* 0x0000000000017941 */ /* 0x000fea0003800000 */
.L_x_97:
        /* <DEDUP_REMOVED lines=13> */
.L_x_100:
[----:B------:R-:W-:Y:S05]  /*3e10*/  BSYNC B1 ;  /* 0x0000000000017941 */ /* 0x000fea0003800000 */
.L_x_99:
        /* <DEDUP_REMOVED lines=12> */
.L_x_102:
[----:B------:R-:W-:Y:S05]  /*3ee0*/  BSYNC B1 ;  /* 0x0000000000017941 */ /* 0x000fea0003800000 */
.L_x_101:
        /* <DEDUP_REMOVED lines=12> */
.L_x_104:
[----:B------:R-:W-:Y:S05]  /*3fb0*/  BSYNC B1 ;  /* 0x0000000000017941 */ /* 0x000fea0003800000 */
.L_x_103:
        /* <DEDUP_REMOVED lines=13> */
.L_x_106:
[----:B------:R-:W-:Y:S05]  /*4090*/  BSYNC B1 ;  /* 0x0000000000017941 */ /* 0x000fea0003800000 */
.L_x_105:
        /* <DEDUP_REMOVED lines=13> */
.L_x_108:
[----:B------:R-:W-:Y:S05]  /*4170*/  BSYNC B1 ;  /* 0x0000000000017941 */ /* 0x000fea0003800000 */
.L_x_107:
        /* <DEDUP_REMOVED lines=12> */
.L_x_110:
[----:B------:R-:W-:Y:S05]  /*4240*/  BSYNC B1 ;  /* 0x0000000000017941 */ /* 0x000fea0003800000 */
.L_x_109:
        /* <DEDUP_REMOVED lines=12> */
.L_x_112:
[----:B------:R-:W-:Y:S05]  /*4310*/  BSYNC B1 ;  /* 0x0000000000017941 */ /* 0x000fea0003800000 */
.L_x_111:
        /* <DEDUP_REMOVED lines=13> */
.L_x_114:
[----:B------:R-:W-:Y:S05]  /*43f0*/  BSYNC B1 ;  /* 0x0000000000017941 */ /* 0x000fea0003800000 */
.L_x_113:
        /* <DEDUP_REMOVED lines=13> */
.L_x_116:
[----:B------:R-:W-:Y:S05]  /*44d0*/  BSYNC B1 ;  /* 0x0000000000017941 */ /* 0x000fea0003800000 */
.L_x_115:
        /* <DEDUP_REMOVED lines=12> */
.L_x_118:
[----:B------:R-:W-:Y:S05]  /*45a0*/  BSYNC B1 ;  /* 0x0000000000017941 */ /* 0x000fea0003800000 */
.L_x_117:
        /* <DEDUP_REMOVED lines=12> */
.L_x_120:
[----:B------:R-:W-:Y:S05]  /*4670*/  BSYNC B1 ;  /* 0x0000000000017941 */ /* 0x000fea0003800000 */
.L_x_119:
        /* <DEDUP_REMOVED lines=13> */
.L_x_122:
[----:B------:R-:W-:Y:S05]  /*4750*/  BSYNC B1 ;  /* 0x0000000000017941 */ /* 0x000fea0003800000 */
.L_x_121:
        /* <DEDUP_REMOVED lines=13> */
.L_x_124:
[----:B------:R-:W-:Y:S05]  /*4830*/  BSYNC B1 ;  /* 0x0000000000017941 */ /* 0x000fea0003800000 */
.L_x_123:
        /* <DEDUP_REMOVED lines=12> */
.L_x_126:
[----:B------:R-:W-:Y:S05]  /*4900*/  BSYNC B1 ;  /* 0x0000000000017941 */ /* 0x000fea0003800000 */
.L_x_125:
[----:B-1---5:R-:W-:Y:S01]  /*4910*/  SHF.L.U32 R4, R221, 0x10, RZ ;  /* 0x00000010dd047819 */ /* 0x022fe200000006ff */
[----:B------:R-:W-:Y:S01]  /*4920*/  BSSY B1, `(.L_x_127) ;  /* 0x000000b000017945 */ /* 0x000fe20003800000 */
[----:B------:R-:W-:-:S03]  /*4930*/  ISETP.GT.AND P0, PT, R3, 0x8, P0 ;  /* 0x000000080300780c */ /* 0x000fc60000704270 */
        /* <DEDUP_REMOVED lines=9> */
.L_x_128:
[----:B------:R-:W-:Y:S05]  /*49d0*/  BSYNC B1 ;  /* 0x0000000000017941 */ /* 0x000fea0003800000 */
.L_x_127:
        /* <DEDUP_REMOVED lines=13> */
.L_x_130:
[----:B------:R-:W-:Y:S05]  /*4ab0*/  BSYNC B1 ;  /* 0x0000000000017941 */ /* 0x000fea0003800000 */
.L_x_129:
[----:B-1---5:R-:W-:Y:S01]  /*4ac0*/  IMAD.U32 R4, R221, 0x10000, RZ ;  /* 0x00010000dd047824 */ /* 0x022fe200078e00ff */
[----:B------:R-:W-:Y:S01]  /*4ad0*/  ISETP.GT.AND P0, PT, R0, 0x61, PT ;  /* 0x000000610000780c */ /* 0x000fe20003f04270 */
[----:B------:R-:W-:Y:S02]  /*4ae0*/  BSSY B1, `(.L_x_131) ;  /* 0x000000b000017945 */ /* 0x000fe40003800000 */
[----:B------:R-:W-:Y:S01]  /*4af0*/  FMUL R5, R4, R23 ;  /* 0x0000001704057220 */ /* 0x000fe20000400000 */
[----:B------:R-:W-:Y:S02]  /*4b00*/  @P2 MOV R4, R10 ;  /* 0x0000000a00042202 */ /* 0x000fe40000000f00 */
        /* <DEDUP_REMOVED lines=8> */
.L_x_132:
[----:B------:R-:W-:Y:S05]  /*4b90*/  BSYNC B1 ;  /* 0x0000000000017941 */ /* 0x000fea0003800000 */
.L_x_131:
        /* <DEDUP_REMOVED lines=12> */
.L_x_134:
[----:B------:R-:W-:Y:S05]  /*4c60*/  BSYNC B1 ;  /* 0x0000000000017941 */ /* 0x000fea0003800000 */
.L_x_133:
[----:B-1---5:R-:W-:Y:S01]  /*4c70*/  IMAD.U32 R4, R221, 0x10000, RZ ;  /* 0x00010000dd047824 */ /* 0x022fe200078e00ff */
[----:B------:R-:W-:Y:S01]  /*4c80*/  ISETP.GT.AND P0, PT, R3, 0x8, P0 ;  /* 0x000000080300780c */ /* 0x000fe20000704270 */
[----:B------:R-:W-:Y:S02]  /*4c90*/  BSSY B1, `(.L_x_135) ;  /* 0x000000a000017945 */ /* 0x000fe40003800000 */
[----:B------:R-:W-:Y:S01]  /*4ca0*/  FMUL R5, R4, R23 ;  /* 0x0000001704057220 */ /* 0x000fe20000400000 */
[----:B------:R-:W-:-:S03]  /*4cb0*/  @P1 IMAD.MOV.U32 R4, RZ, RZ, R6 ;  /* 0x000000ffff041224 */ /* 0x000fc600078e0006 */
[----:B------:R-:W-:-:S05]  /*4cc0*/  FFMA R5, R170, R216, R5 ;  /* 0x000000d8aa057223 */ /* 0x000fca0000000005 */
[----:B------:R-:W-:-:S04]  /*4cd0*/  F2FP.BF16.F32.PACK_AB R5, RZ, R5 ;  /* 0x00000005ff05723e */ /* 0x000fc800000010ff */
[----:B------:R-:W-:Y:S02]  /*4ce0*/  PRMT R8, R5, 0x7610, R8 ;  /* 0x0000761005087816 */ /* 0x000fe40000000008 */
[----:B------:R-:W-:-:S05]  /*4cf0*/  @P1 MOV R5, R7 ;  /* 0x0000000700051202 */ /* 0x000fca0000000f00 */
[----:B------:R1:W-:Y:S01]  /*4d00*/  @P1 STG.E.U16 desc[UR36][R4.64+0xc0], R8 ;  /* 0x0000c00804001986 */ /* 0x0003e2000c101524 */
[----:B------:R-:W-:Y:S05]  /*4d10*/  @!P0 BRA `(.L_x_136) ;  /* 0x0000000000048947 */ /* 0x000fea0003800000 */
[----:B------:R0:W5:Y:S02]  /*4d20*/  LDG.E.LTC128B.U16 R221, desc[UR36][R12.64+0xc2] ;  /* 0x0000c2240cdd7981 */ /* 0x000164000c1e1520 */
.L_x_136:
[----:B------:R-:W-:Y:S05]  /*4d30*/  BSYNC B1 ;  /* 0x0000000000017941 */ /* 0x000fea0003800000 */
.L_x_135:
        /* <DEDUP_REMOVED lines=13> */
.L_x_138:
[----:B------:R-:W-:Y:S05]  /*4e10*/  BSYNC B1 ;  /* 0x0000000000017941 */ /* 0x000fea0003800000 */
.L_x_137:
        /* <DEDUP_REMOVED lines=13> */
.L_x_140:
[----:B------:R-:W-:Y:S05]  /*4ef0*/  BSYNC B1 ;  /* 0x0000000000017941 */ /* 0x000fea0003800000 */
.L_x_139:
        /* <DEDUP_REMOVED lines=12> */
.L_x_142:
[----:B------:R-:W-:Y:S05]  /*4fc0*/  BSYNC B1 ;  /* 0x0000000000017941 */ /* 0x000fea0003800000 */
.L_x_141:
        /* <DEDUP_REMOVED lines=12> */
.L_x_144:
[----:B------:R-:W-:Y:S05]  /*5090*/  BSYNC B1 ;  /* 0x0000000000017941 */ /* 0x000fea0003800000 */
.L_x_143:
        /* <DEDUP_REMOVED lines=8> */
[----:B------:R-:W-:Y:S02]  /*5120*/  PRMT R8, R4, 0x7610, R8 ;  /* 0x0000761004087816 */ /* 0x000fe40000000008 */
[----:B------:R-:W-:-:S05]  /*5130*/  @P0 MOV R4, R6 ;  /* 0x0000000600040202 */ /* 0x000fca0000000f00 */
[----:B------:R1:W-:Y:S01]  /*5140*/  @P0 STG.E.U16 desc[UR36][R4.64+0xd2], R8 ;  /* 0x0000d20804000986 */ /* 0x0003e2000c101524 */
[----:B------:R-:W-:Y:S05]  /*5150*/  @!P2 BRA `(.L_x_146) ;  /* 0x000000000004a947 */ /* 0x000fea0003800000 */
[----:B------:R0:W5:Y:S02]  /*5160*/  LDG.E.LTC128B.U16 R221, desc[UR36][R218.64+0xe0] ;  /* 0x0000e024dadd7981 */ /* 0x000164000c1e1520 */
.L_x_146:
[----:B------:R-:W-:Y:S05]  /*5170*/  BSYNC B1 ;  /* 0x0000000000017941 */ /* 0x000fea0003800000 */
.L_x_145:
        /* <DEDUP_REMOVED lines=13> */
.L_x_148:
[----:B------:R-:W-:Y:S05]  /*5250*/  BSYNC B1 ;  /* 0x0000000000017941 */ /* 0x000fea0003800000 */
.L_x_147:
[----:B-1---5:R-:W-:Y:S01]  /*5260*/  IMAD.U32 R4, R221, 0x10000, RZ ;  /* 0x00010000dd047824 */ /* 0x022fe200078e00ff */
[----:B------:R-:W-:Y:S01]  /*5270*/  @P3 MOV R5, R11 ;  /* 0x0000000b00053202 */ /* 0x000fe20000000f00 */
[----:B------:R-:W-:Y:S01]  /*5280*/  BSSY B1, `(.L_x_149) ;  /* 0x000000a000017945 */ /* 0x000fe20003800000 */
[----:B------:R-:W-:Y:S01]  /*5290*/  ISETP.GT.AND P1, PT, R3, 0x8, P1 ;  /* 0x000000080300780c */ /* 0x000fe20000f24270 */
        /* <DEDUP_REMOVED lines=8> */
.L_x_150:
[----:B------:R-:W-:Y:S05]  /*5320*/  BSYNC B1 ;  /* 0x0000000000017941 */ /* 0x000fea0003800000 */
.L_x_149:
        /* <DEDUP_REMOVED lines=12> */
.L_x_152:
[----:B------:R-:W-:Y:S05]  /*53f0*/  BSYNC B1 ;  /* 0x0000000000017941 */ /* 0x000fea0003800000 */
.L_x_151:
        /* <DEDUP_REMOVED lines=13> */
.L_x_154:
[----:B------:R-:W-:Y:S05]  /*54d0*/  BSYNC B1 ;  /* 0x0000000000017941 */ /* 0x000fea0003800000 */
.L_x_153:
[----:B-1---5:R-:W-:Y:S01]  /*54e0*/  SHF.L.U32 R4, R221, 0x10, RZ ;  /* 0x00000010dd047819 */ /* 0x022fe200000006ff */
[----:B------:R-:W-:Y:S01]  /*54f0*/  BSSY B1, `(.L_x_155) ;  /* 0x000000c000017945 */ /* 0x000fe20003800000 */
[----:B------:R-:W-:-:S03]  /*5500*/  ISETP.GT.AND P0, PT, R0, 0x79, PT ;  /* 0x000000790000780c */ /* 0x000fc60003f04270 */
        /* <DEDUP_REMOVED lines=10> */
.L_x_156:
[----:B------:R-:W-:Y:S05]  /*55b0*/  BSYNC B1 ;  /* 0x0000000000017941 */ /* 0x000fea0003800000 */
.L_x_155:
        /* <DEDUP_REMOVED lines=12> */
.L_x_158:
[----:B------:R-:W-:Y:S05]  /*5680*/  BSYNC B1 ;  /* 0x0000000000017941 */ /* 0x000fea0003800000 */
.L_x_157:
        /* <DEDUP_REMOVED lines=12> */
.L_x_160:
[----:B------:R-:W-:Y:S05]  /*5750*/  BSYNC B1 ;  /* 0x0000000000017941 */ /* 0x000fea0003800000 */
.L_x_159:
        /* <DEDUP_REMOVED lines=13> */
.L_x_162:
[----:B------:R-:W-:Y:S05]  /*5830*/  BSYNC B1 ;  /* 0x0000000000017941 */ /* 0x000fea0003800000 */
.L_x_161:
        /* <DEDUP_REMOVED lines=8> */
[----:B------:R-:W-:Y:S02]  /*58c0*/  PRMT R8, R5, 0x7610, R8 ;  /* 0x0000761005087816 */ /* 0x000fe40000000008 */
[----:B------:R-:W-:-:S05]  /*58d0*/  @P2 MOV R5, R11 ;  /* 0x0000000b00052202 */ /* 0x000fca0000000f00 */
[----:B------:R1:W-:Y:S01]  /*58e0*/  @P2 STG.E.U16 desc[UR36][R4.64+0x100], R8 ;  /* 0x0001000804002986 */ /* 0x0003e2000c101524 */
[----:B------:R-:W-:Y:S05]  /*58f0*/  @!P3 BRA `(.L_x_164) ;  /* 0x000000000004b947 */ /* 0x000fea0003800000 */
[----:B------:R0:W5:Y:S02]  /*5900*/  LDG.E.LTC128B.U16 R221, desc[UR36][R218.64+0x102] ;  /* 0x00010224dadd7981 */ /* 0x000164000c1e1520 */
.L_x_164:
[----:B------:R-:W-:Y:S05]  /*5910*/  BSYNC B1 ;  /* 0x0000000000017941 */ /* 0x000fea0003800000 */
.L_x_163:
        /* <DEDUP_REMOVED lines=12> */
.L_x_166:
[----:B------:R-:W-:Y:S05]  /*59e0*/  BSYNC B1 ;  /* 0x0000000000017941 */ /* 0x000fea0003800000 */
.L_x_165:
        /* <DEDUP_REMOVED lines=12> */
.L_x_168:
[----:B------:R-:W-:Y:S05]  /*5ab0*/  BSYNC B1 ;  /* 0x0000000000017941 */ /* 0x000fea0003800000 */
.L_x_167:
[----:B-1---5:R-:W-:Y:S01]  /*5ac0*/  SHF.L.U32 R4, R221, 0x10, RZ ;  /* 0x00000010dd047819 */ /* 0x022fe200000006ff */
[----:B------:R-:W-:Y:S01]  /*5ad0*/  @P0 IMAD.MOV.U32 R5, RZ, RZ, R7 ;  /* 0x000000ffff050224 */ /* 0x000fe200078e0007 */
[----:B------:R-:W-:Y:S01]  /*5ae0*/  ISETP.GT.AND P1, PT, R0, 0x88, PT ;  /* 0x000000880000780c */ /* 0x000fe20003f24270 */
[----:B------:R-:W-:Y:S02]  /*5af0*/  BSSY B1, `(.L_x_169) ;  /* 0x000000a000017945 */ /* 0x000fe40003800000 */
        /* <DEDUP_REMOVED lines=9> */
.L_x_170:
[----:B------:R-:W-:Y:S05]  /*5b90*/  BSYNC B1 ;  /* 0x0000000000017941 */ /* 0x000fea0003800000 */
.L_x_169:
        /* <DEDUP_REMOVED lines=13> */
.L_x_172:
[----:B------:R-:W-:Y:S05]  /*5c70*/  BSYNC B1 ;  /* 0x0000000000017941 */ /* 0x000fea0003800000 */
.L_x_171:
[----:B-1---5:R-:W-:Y:S01]  /*5c80*/  IMAD.U32 R4, R221, 0x10000, RZ ;  /* 0x00010000dd047824 */ /* 0x022fe200078e00ff */
[----:B------:R-:W-:Y:S01]  /*5c90*/  ISETP.GT.AND P1, PT, R3, 0x8, P1 ;  /* 0x000000080300780c */ /* 0x000fe20000f24270 */
[----:B------:R-:W-:Y:S01]  /*5ca0*/  @P3 IMAD.MOV.U32 R5, RZ, RZ, R11 ;  /* 0x000000ffff053224 */ /* 0x000fe200078e000b */
[----:B------:R-:W-:Y:S01]  /*5cb0*/  BSSY B1, `(.L_x_173) ;  /* 0x0000009000017945 */ /* 0x000fe20003800000 */
[----:B------:R-:W-:-:S04]  /*5cc0*/  FMUL R4, R4, R23 ;  /* 0x0000001704047220 */ /* 0x000fc80000400000 */
[----:B------:R-:W-:-:S05]  /*5cd0*/  FFMA R4, R189, R216, R4 ;  /* 0x000000d8bd047223 */ /* 0x000fca0000000004 */
[----:B------:R-:W-:-:S04]  /*5ce0*/  F2FP.BF16.F32.PACK_AB R4, RZ, R4 ;  /* 0x00000004ff04723e */ /* 0x000fc800000010ff */
[----:B------:R-:W-:Y:S02]  /*5cf0*/  PRMT R8, R4, 0x7610, R8 ;  /* 0x0000761004087816 */ /* 0x000fe40000000008 */
[----:B------:R-:W-:-:S05]  /*5d00*/  @P3 MOV R4, R10 ;  /* 0x0000000a00043202 */ /* 0x000fca0000000f00 */
[----:B------:R1:W-:Y:S01]  /*5d10*/  @P3 STG.E.U16 desc[UR36][R4.64+0x112], R8 ;  /* 0x0001120804003986 */ /* 0x0003e2000c101524 */
[----:B------:R-:W-:Y:S05]  /*5d20*/  @!P1 BRA `(.L_x_174) ;  /* 0x0000000000049947 */ /* 0x000fea0003800000 */
[----:B------:R0:W5:Y:S02]  /*5d30*/  LDG.E.LTC128B.U16 R221, desc[UR36][R12.64+0x110] ;  /* 0x000110240cdd7981 */ /* 0x000164000c1e1520 */
.L_x_174:
[----:B------:R-:W-:Y:S05]  /*5d40*/  BSYNC B1 ;  /* 0x0000000000017941 */ /* 0x000fea0003800000 */
.L_x_173:
        /* <DEDUP_REMOVED lines=12> */
.L_x_176:
[----:B------:R-:W-:Y:S05]  /*5e10*/  BSYNC B1 ;  /* 0x0000000000017941 */ /* 0x000fea0003800000 */
.L_x_175:
        /* <DEDUP_REMOVED lines=13> */
.L_x_178:
[----:B------:R-:W-:Y:S05]  /*5ef0*/  BSYNC B1 ;  /* 0x0000000000017941 */ /* 0x000fea0003800000 */
.L_x_177:
        /* <DEDUP_REMOVED lines=13> */
.L_x_180:
[----:B------:R-:W-:Y:S05]  /*5fd0*/  BSYNC B1 ;  /* 0x0000000000017941 */ /* 0x000fea0003800000 */
.L_x_179:
        /* <DEDUP_REMOVED lines=12> */
.L_x_182:
[----:B------:R-:W-:Y:S05]  /*60a0*/  BSYNC B1 ;  /* 0x0000000000017941 */ /* 0x000fea0003800000 */
.L_x_181:
        /* <DEDUP_REMOVED lines=12> */
.L_x_184:
[----:B------:R-:W-:Y:S05]  /*6170*/  BSYNC B1 ;  /* 0x0000000000017941 */ /* 0x000fea0003800000 */
.L_x_183:
        /* <DEDUP_REMOVED lines=13> */
.L_x_186:
[----:B------:R-:W-:Y:S05]  /*6250*/  BSYNC B1 ;  /* 0x0000000000017941 */ /* 0x000fea0003800000 */
.L_x_185:
        /* <DEDUP_REMOVED lines=13> */
.L_x_188:
[----:B------:R-:W-:Y:S05]  /*6330*/  BSYNC B1 ;  /* 0x0000000000017941 */ /* 0x000fea0003800000 */
.L_x_187:
        /* <DEDUP_REMOVED lines=12> */
.L_x_190:
[----:B------:R-:W-:Y:S05]  /*6400*/  BSYNC B1 ;  /* 0x0000000000017941 */ /* 0x000fea0003800000 */
.L_x_189:
        /* <DEDUP_REMOVED lines=12> */
.L_x_192:
[----:B------:R-:W-:Y:S05]  /*64d0*/  BSYNC B1 ;  /* 0x0000000000017941 */ /* 0x000fea0003800000 */
.L_x_191:
        /* <DEDUP_REMOVED lines=13> */
.L_x_194:
[----:B------:R-:W-:Y:S05]  /*65b0*/  BSYNC B1 ;  /* 0x0000000000017941 */ /* 0x000fea0003800000 */
.L_x_193:
        /* <DEDUP_REMOVED lines=13> */
.L_x_196:
[----:B------:R-:W-:Y:S05]  /*6690*/  BSYNC B1 ;  /* 0x0000000000017941 */ /* 0x000fea0003800000 */
.L_x_195:
        /* <DEDUP_REMOVED lines=12> */
.L_x_198:
[----:B------:R-:W-:Y:S05]  /*6760*/  BSYNC B1 ;  /* 0x0000000000017941 */ /* 0x000fea0003800000 */
.L_x_197:
        /* <DEDUP_REMOVED lines=12> */
.L_x_200:
[----:B------:R-:W-:Y:S05]  /*6830*/  BSYNC B1 ;  /* 0x0000000000017941 */ /* 0x000fea0003800000 */
.L_x_199:
        /* <DEDUP_REMOVED lines=13> */
.L_x_202:
[----:B------:R-:W-:Y:S05]  /*6910*/  BSYNC B1 ;  /* 0x0000000000017941 */ /* 0x000fea0003800000 */
.L_x_201:
        /* <DEDUP_REMOVED lines=13> */
.L_x_204:
[----:B------:R-:W-:Y:S05]  /*69f0*/  BSYNC B1 ;  /* 0x0000000000017941 */ /* 0x000fea0003800000 */
.L_x_203:
        /* <DEDUP_REMOVED lines=12> */
.L_x_206:
[----:B------:R-:W-:Y:S05]  /*6ac0*/  BSYNC B1 ;  /* 0x0000000000017941 */ /* 0x000fea0003800000 */
.L_x_205:
        /* <DEDUP_REMOVED lines=12> */
.L_x_208:
[----:B------:R-:W-:Y:S05]  /*6b90*/  BSYNC B1 ;  /* 0x0000000000017941 */ /* 0x000fea0003800000 */
.L_x_207:
        /* <DEDUP_REMOVED lines=13> */
.L_x_210:
[----:B------:R-:W-:Y:S05]  /*6c70*/  BSYNC B1 ;  /* 0x0000000000017941 */ /* 0x000fea0003800000 */
.L_x_209:
        /* <DEDUP_REMOVED lines=13> */
.L_x_212:
[----:B------:R-:W-:Y:S05]  /*6d50*/  BSYNC B1 ;  /* 0x0000000000017941 */ /* 0x000fea0003800000 */
.L_x_211:
        /* <DEDUP_REMOVED lines=12> */
.L_x_214:
[----:B------:R-:W-:Y:S05]  /*6e20*/  BSYNC B1 ;  /* 0x0000000000017941 */ /* 0x000fea0003800000 */
.L_x_213:
        /* <DEDUP_REMOVED lines=12> */
.L_x_216:
[----:B------:R-:W-:Y:S05]  /*6ef0*/  BSYNC B1 ;  /* 0x0000000000017941 */ /* 0x000fea0003800000 */
.L_x_215:
        /* <DEDUP_REMOVED lines=13> */
.L_x_218:
[----:B------:R-:W-:Y:S05]  /*6fd0*/  BSYNC B1 ;  /* 0x0000000000017941 */ /* 0x000fea0003800000 */
.L_x_217:
        /* <DEDUP_REMOVED lines=13> */
.L_x_220:
[----:B------:R-:W-:Y:S05]  /*70b0*/  BSYNC B1 ;  /* 0x0000000000017941 */ /* 0x000fea0003800000 */
.L_x_219:
        /* <DEDUP_REMOVED lines=12> */
.L_x_222:
[----:B------:R-:W-:Y:S05]  /*7180*/  BSYNC B1 ;  /* 0x0000000000017941 */ /* 0x000fea0003800000 */
.L_x_221:
        /* <DEDUP_REMOVED lines=12> */
.L_x_224:
[----:B------:R-:W-:Y:S05]  /*7250*/  BSYNC B1 ;  /* 0x0000000000017941 */ /* 0x000fea0003800000 */
.L_x_223:
        /* <DEDUP_REMOVED lines=13> */
.L_x_226:
[----:B------:R-:W-:Y:S05]  /*7330*/  BSYNC B1 ;  /* 0x0000000000017941 */ /* 0x000fea0003800000 */
.L_x_225:
        /* <DEDUP_REMOVED lines=13> */
.L_x_228:
[----:B------:R-:W-:Y:S05]  /*7410*/  BSYNC B1 ;  /* 0x0000000000017941 */ /* 0x000fea0003800000 */
.L_x_227:
        /* <DEDUP_REMOVED lines=12> */
.L_x_230:
[----:B------:R-:W-:Y:S05]  /*74e0*/  BSYNC B1 ;  /* 0x0000000000017941 */ /* 0x000fea0003800000 */
.L_x_229:
        /* <DEDUP_REMOVED lines=12> */
.L_x_232:
[----:B------:R-:W-:Y:S05]  /*75b0*/  BSYNC B1 ;  /* 0x0000000000017941 */ /* 0x000fea0003800000 */
.L_x_231:
        /* <DEDUP_REMOVED lines=13> */
.L_x_234:
[----:B------:R-:W-:Y:S05]  /*7690*/  BSYNC B1 ;  /* 0x0000000000017941 */ /* 0x000fea0003800000 */
.L_x_233:
        /* <DEDUP_REMOVED lines=13> */
.L_x_236:
[----:B------:R-:W-:Y:S05]  /*7770*/  BSYNC B1 ;  /* 0x0000000000017941 */ /* 0x000fea0003800000 */
.L_x_235:
        /* <DEDUP_REMOVED lines=12> */
.L_x_238:
[----:B------:R-:W-:Y:S05]  /*7840*/  BSYNC B1 ;  /* 0x0000000000017941 */ /* 0x000fea0003800000 */
.L_x_237:
        /* <DEDUP_REMOVED lines=12> */
.L_x_240:
[----:B------:R-:W-:Y:S05]  /*7910*/  BSYNC B1 ;  /* 0x0000000000017941 */ /* 0x000fea0003800000 */
.L_x_239:
        /* <DEDUP_REMOVED lines=13> */
.L_x_242:
[----:B------:R-:W-:Y:S05]  /*79f0*/  BSYNC B1 ;  /* 0x0000000000017941 */ /* 0x000fea0003800000 */
.L_x_241:
        /* <DEDUP_REMOVED lines=13> */
.L_x_244:
[----:B------:R-:W-:Y:S05]  /*7ad0*/  BSYNC B1 ;  /* 0x0000000000017941 */ /* 0x000fea0003800000 */
.L_x_243:
        /* <DEDUP_REMOVED lines=12> */
.L_x_246:
[----:B------:R-:W-:Y:S05]  /*7ba0*/  BSYNC B1 ;  /* 0x0000000000017941 */ /* 0x000fea0003800000 */
.L_x_245:
        /* <DEDUP_REMOVED lines=12> */
.L_x_248:
[----:B------:R-:W-:Y:S05]  /*7c70*/  BSYNC B1 ;  /* 0x0000000000017941 */ /* 0x000fea0003800000 */
.L_x_247:
        /* <DEDUP_REMOVED lines=13> */
.L_x_250:
[----:B------:R-:W-:Y:S05]  /*7d50*/  BSYNC B1 ;  /* 0x0000000000017941 */ /* 0x000fea0003800000 */
.L_x_249:
        /* <DEDUP_REMOVED lines=13> */
.L_x_252:
[----:B------:R-:W-:Y:S05]  /*7e30*/  BSYNC B1 ;  /* 0x0000000000017941 */ /* 0x000fea0003800000 */
.L_x_251:
        /* <DEDUP_REMOVED lines=12> */
.L_x_254:
[----:B------:R-:W-:Y:S05]  /*7f00*/  BSYNC B1 ;  /* 0x0000000000017941 */ /* 0x000fea0003800000 */
.L_x_253:
        /* <DEDUP_REMOVED lines=12> */
.L_x_256:
[----:B------:R-:W-:Y:S05]  /*7fd0*/  BSYNC B1 ;  /* 0x0000000000017941 */ /* 0x000fea0003800000 */
.L_x_255:
        /* <DEDUP_REMOVED lines=13> */
.L_x_258:
[----:B------:R-:W-:Y:S05]  /*80b0*/  BSYNC B1 ;  /* 0x0000000000017941 */ /* 0x000fea0003800000 */
.L_x_257:
        /* <DEDUP_REMOVED lines=13> */
.L_x_260:
[----:B------:R-:W-:Y:S05]  /*8190*/  BSYNC B1 ;  /* 0x0000000000017941 */ /* 0x000fea0003800000 */
.L_x_259:
        /* <DEDUP_REMOVED lines=12> */
.L_x_262:
[----:B------:R-:W-:Y:S05]  /*8260*/  BSYNC B1 ;  /* 0x0000000000017941 */ /* 0x000fea0003800000 */
.L_x_261:
        /* <DEDUP_REMOVED lines=12> */
.L_x_264:
[----:B------:R-:W-:Y:S05]  /*8330*/  BSYNC B1 ;  /* 0x0000000000017941 */ /* 0x000fea0003800000 */
.L_x_263:
        /* <DEDUP_REMOVED lines=13> */
.L_x_266:
[----:B------:R-:W-:Y:S05]  /*8410*/  BSYNC B1 ;  /* 0x0000000000017941 */ /* 0x000fea0003800000 */
.L_x_265:
        /* <DEDUP_REMOVED lines=13> */
.L_x_268:
[----:B------:R-:W-:Y:S05]  /*84f0*/  BSYNC B1 ;  /* 0x0000000000017941 */ /* 0x000fea0003800000 */
.L_x_267:
        /* <DEDUP_REMOVED lines=12> */
.L_x_270:
[----:B------:R-:W-:Y:S05]  /*85c0*/  BSYNC B1 ;  /* 0x0000000000017941 */ /* 0x000fea0003800000 */
.L_x_269:
        /* <DEDUP_REMOVED lines=12> */
.L_x_272:
[----:B------:R-:W-:Y:S05]  /*8690*/  BSYNC B1 ;  /* 0x0000000000017941 */ /* 0x000fea0003800000 */
.L_x_271:
        /* <DEDUP_REMOVED lines=13> */
.L_x_274:
[----:B------:R-:W-:Y:S05]  /*8770*/  BSYNC B1 ;  /* 0x0000000000017941 */ /* 0x000fea0003800000 */
.L_x_273:
        /* <DEDUP_REMOVED lines=13> */
.L_x_276:
[----:B------:R-:W-:Y:S05]  /*8850*/  BSYNC B1 ;  /* 0x0000000000017941 */ /* 0x000fea0003800000 */
.L_x_275:
        /* <DEDUP_REMOVED lines=12> */
.L_x_278:
[----:B------:R-:W-:Y:S05]  /*8920*/  BSYNC B1 ;  /* 0x0000000000017941 */ /* 0x000fea0003800000 */
.L_x_277:
        /* <DEDUP_REMOVED lines=12> */
.L_x_280:
[----:B------:R-:W-:Y:S05]  /*89f0*/  BSYNC B1 ;  /* 0x0000000000017941 */ /* 0x000fea0003800000 */
.L_x_279:
        /* <DEDUP_REMOVED lines=13> */
.L_x_282:
[----:B------:R-:W-:Y:S05]  /*8ad0*/  BSYNC B1 ;  /* 0x0000000000017941 */ /* 0x000fea0003800000 */
.L_x_281:
        /* <DEDUP_REMOVED lines=13> */
.L_x_284:
[----:B------:R-:W-:Y:S05]  /*8bb0*/  BSYNC B1 ;  /* 0x0000000000017941 */ /* 0x000fea0003800000 */
.L_x_283:
        /* <DEDUP_REMOVED lines=12> */
.L_x_286:
[----:B------:R-:W-:Y:S05]  /*8c80*/  BSYNC B1 ;  /* 0x0000000000017941 */ /* 0x000fea0003800000 */
.L_x_285:
        /* <DEDUP_REMOVED lines=12> */
.L_x_288:
[----:B------:R-:W-:Y:S05]  /*8d50*/  BSYNC B1 ;  /* 0x0000000000017941 */ /* 0x000fea0003800000 */
.L_x_287:
        /* <DEDUP_REMOVED lines=13> */
.L_x_290:
[----:B------:R-:W-:Y:S05]  /*8e30*/  BSYNC B1 ;  /* 0x0000000000017941 */ /* 0x000fea0003800000 */
.L_x_289:
        /* <DEDUP_REMOVED lines=13> */
.L_x_292:
[----:B------:R-:W-:Y:S05]  /*8f10*/  BSYNC B1 ;  /* 0x0000000000017941 */ /* 0x000fea0003800000 */
.L_x_291:
        /* <DEDUP_REMOVED lines=12> */
.L_x_294:
[----:B------:R-:W-:Y:S05]  /*8fe0*/  BSYNC B1 ;  /* 0x0000000000017941 */ /* 0x000fea0003800000 */
.L_x_293:
        /* <DEDUP_REMOVED lines=12> */
.L_x_296:
[----:B------:R-:W-:Y:S05]  /*90b0*/  BSYNC B1 ;  /* 0x0000000000017941 */ /* 0x000fea0003800000 */
.L_x_295:
        /* <DEDUP_REMOVED lines=13> */
.L_x_298:
[----:B------:R-:W-:Y:S05]  /*9190*/  BSYNC B1 ;  /* 0x0000000000017941 */ /* 0x000fea0003800000 */
.L_x_297:
        /* <DEDUP_REMOVED lines=13> */
.L_x_300:
[----:B------:R-:W-:Y:S05]  /*9270*/  BSYNC B1 ;  /* 0x0000000000017941 */ /* 0x000fea0003800000 */
.L_x_299:
        /* <DEDUP_REMOVED lines=12> */
.L_x_302:
[----:B------:R-:W-:Y:S05]  /*9340*/  BSYNC B1 ;  /* 0x0000000000017941 */ /* 0x000fea0003800000 */
.L_x_301:
        /* <DEDUP_REMOVED lines=12> */
.L_x_304:
[----:B------:R-:W-:Y:S05]  /*9410*/  BSYNC B1 ;  /* 0x0000000000017941 */ /* 0x000fea0003800000 */
.L_x_303:
        /* <DEDUP_REMOVED lines=13> */
.L_x_306:
[----:B------:R-:W-:Y:S05]  /*94f0*/  BSYNC B1 ;  /* 0x0000000000017941 */ /* 0x000fea0003800000 */
.L_x_305:
        /* <DEDUP_REMOVED lines=13> */
.L_x_308:
[----:B------:R-:W-:Y:S05]  /*95d0*/  BSYNC B1 ;  /* 0x0000000000017941 */ /* 0x000fea0003800000 */
.L_x_307:
        /* <DEDUP_REMOVED lines=12> */
.L_x_310:
[----:B------:R-:W-:Y:S05]  /*96a0*/  BSYNC B1 ;  /* 0x0000000000017941 */ /* 0x000fea0003800000 */
.L_x_309:
        /* <DEDUP_REMOVED lines=12> */
.L_x_312:
[----:B------:R-:W-:Y:S05]  /*9770*/  BSYNC B1 ;  /* 0x0000000000017941 */ /* 0x000fea0003800000 */
.L_x_311:
        /* <DEDUP_REMOVED lines=13> */
.L_x_314:
[----:B------:R-:W-:Y:S05]  /*9850*/  BSYNC B1 ;  /* 0x0000000000017941 */ /* 0x000fea0003800000 */
.L_x_313:
        /* <DEDUP_REMOVED lines=13> */
.L_x_316:
[----:B------:R-:W-:Y:S05]  /*9930*/  BSYNC B1 ;  /* 0x0000000000017941 */ /* 0x000fea0003800000 */
.L_x_315:
        /* <DEDUP_REMOVED lines=12> */
.L_x_318:
[----:B------:R-:W-:Y:S05]  /*9a00*/  BSYNC B1 ;  /* 0x0000000000017941 */ /* 0x000fea0003800000 */
.L_x_317:
        /* <DEDUP_REMOVED lines=12> */
.L_x_320:
[----:B------:R-:W-:Y:S05]  /*9ad0*/  BSYNC B1 ;  /* 0x0000000000017941 */ /* 0x000fea0003800000 */
.L_x_319:
        /* <DEDUP_REMOVED lines=13> */
.L_x_322:
[----:B------:R-:W-:Y:S05]  /*9bb0*/  BSYNC B1 ;  /* 0x0000000000017941 */ /* 0x000fea0003800000 */
.L_x_321:
        /* <DEDUP_REMOVED lines=13> */
.L_x_324:
[----:B------:R-:W-:Y:S05]  /*9c90*/  BSYNC B1 ;  /* 0x0000000000017941 */ /* 0x000fea0003800000 */
.L_x_323:
        /* <DEDUP_REMOVED lines=12> */
.L_x_326:
[----:B------:R-:W-:Y:S05]  /*9d60*/  BSYNC B1 ;  /* 0x0000000000017941 */ /* 0x000fea0003800000 */
.L_x_325:
        /* <DEDUP_REMOVED lines=12> */
.L_x_328:
[----:B------:R-:W-:Y:S05]  /*9e30*/  BSYNC B1 ;  /* 0x0000000000017941 */ /* 0x000fea0003800000 */
.L_x_327:
        /* <DEDUP_REMOVED lines=13> */
.L_x_330:
[----:B------:R-:W-:Y:S05]  /*9f10*/  BSYNC B1 ;  /* 0x0000000000017941 */ /* 0x000fea0003800000 */
.L_x_329:
        /* <DEDUP_REMOVED lines=13> */
.L_x_332:
[----:B------:R-:W-:Y:S05]  /*9ff0*/  BSYNC B1 ;  /* 0x0000000000017941 */ /* 0x000fea0003800000 */
.L_x_331:
        /* <DEDUP_REMOVED lines=12> */
.L_x_334:
[----:B------:R-:W-:Y:S05]  /*a0c0*/  BSYNC B1 ;  /* 0x0000000000017941 */ /* 0x000fea0003800000 */
.L_x_333:
        /* <DEDUP_REMOVED lines=12> */
.L_x_336:
[----:B------:R-:W-:Y:S05]  /*a190*/  BSYNC B1 ;  /* 0x0000000000017941 */ /* 0x000fea0003800000 */
.L_x_335:
        /* <DEDUP_REMOVED lines=13> */
.L_x_338:
[----:B------:R-:W-:Y:S05]  /*a270*/  BSYNC B1 ;  /* 0x0000000000017941 */ /* 0x000fea0003800000 */
.L_x_337:
        /* <DEDUP_REMOVED lines=13> */
.L_x_340:
[----:B------:R-:W-:Y:S05]  /*a350*/  BSYNC B1 ;  /* 0x0000000000017941 */ /* 0x000fea0003800000 */
.L_x_339:
        /* <DEDUP_REMOVED lines=12> */
.L_x_342:
[----:B------:R-:W-:Y:S05]  /*a420*/  BSYNC B1 ;  /* 0x0000000000017941 */ /* 0x000fea0003800000 */
.L_x_341:
        /* <DEDUP_REMOVED lines=12> */
.L_x_344:
[----:B------:R-:W-:Y:S05]  /*a4f0*/  BSYNC B1 ;  /* 0x0000000000017941 */ /* 0x000fea0003800000 */
.L_x_343:
        /* <DEDUP_REMOVED lines=13> */
.L_x_346:
[----:B------:R-:W-:Y:S05]  /*a5d0*/  BSYNC B1 ;  /* 0x0000000000017941 */ /* 0x000fea0003800000 */
.L_x_345:
        /* <DEDUP_REMOVED lines=13> */
.L_x_348:
[----:B------:R-:W-:Y:S05]  /*a6b0*/  BSYNC B1 ;  /* 0x0000000000017941 */ /* 0x000fea0003800000 */
.L_x_347:
        /* <DEDUP_REMOVED lines=12> */
.L_x_350:
[----:B------:R-:W-:Y:S05]  /*a780*/  BSYNC B1 ;  /* 0x0000000000017941 */ /* 0x000fea0003800000 */
.L_x_349:
        /* <DEDUP_REMOVED lines=12> */
.L_x_352:
[----:B------:R-:W-:Y:S05]  /*a850*/  BSYNC B1 ;  /* 0x0000000000017941 */ /* 0x000fea0003800000 */
.L_x_351:
        /* <DEDUP_REMOVED lines=13> */
.L_x_354:
[----:B------:R-:W-:Y:S05]  /*a930*/  BSYNC B1 ;  /* 0x0000000000017941 */ /* 0x000fea0003800000 */
.L_x_353:
        /* <DEDUP_REMOVED lines=13> */
.L_x_356:
[----:B------:R-:W-:Y:S05]  /*aa10*/  BSYNC B1 ;  /* 0x0000000000017941 */ /* 0x000fea0003800000 */
.L_x_355:
        /* <DEDUP_REMOVED lines=12> */
.L_x_358:
[----:B------:R-:W-:Y:S05]  /*aae0*/  BSYNC B1 ;  /* 0x0000000000017941 */ /* 0x000fea0003800000 */
.L_x_357:
        /* <DEDUP_REMOVED lines=12> */
.L_x_360:
[----:B------:R-:W-:Y:S05]  /*abb0*/  BSYNC B1 ;  /* 0x0000000000017941 */ /* 0x000fea0003800000 */
.L_x_359:
        /* <DEDUP_REMOVED lines=13> */
.L_x_362:
[----:B------:R-:W-:Y:S05]  /*ac90*/  BSYNC B1 ;  /* 0x0000000000017941 */ /* 0x000fea0003800000 */
.L_x_361:
        /* <DEDUP_REMOVED lines=13> */
.L_x_364:
[----:B------:R-:W-:Y:S05]  /*ad70*/  BSYNC B1 ;  /* 0x0000000000017941 */ /* 0x000fea0003800000 */
.L_x_363:
        /* <DEDUP_REMOVED lines=12> */
.L_x_366:
[----:B------:R-:W-:Y:S05]  /*ae40*/  BSYNC B1 ;  /* 0x0000000000017941 */ /* 0x000fea0003800000 */
.L_x_365:
        /* <DEDUP_REMOVED lines=12> */
.L_x_368:
[----:B------:R-:W-:Y:S05]  /*af10*/  BSYNC B1 ;  /* 0x0000000000017941 */ /* 0x000fea0003800000 */
.L_x_367:
        /* <DEDUP_REMOVED lines=13> */
.L_x_370:
[----:B------:R-:W-:Y:S05]  /*aff0*/  BSYNC B1 ;  /* 0x0000000000017941 */ /* 0x000fea0003800000 */
.L_x_369:
        /* <DEDUP_REMOVED lines=13> */
.L_x_372:
[----:B------:R-:W-:Y:S05]  /*b0d0*/  BSYNC B1 ;  /* 0x0000000000017941 */ /* 0x000fea0003800000 */
.L_x_371:
        /* <DEDUP_REMOVED lines=12> */
.L_x_374:
[----:B------:R-:W-:Y:S05]  /*b1a0*/  BSYNC B1 ;  /* 0x0000000000017941 */ /* 0x000fea0003800000 */
.L_x_373:
        /* <DEDUP_REMOVED lines=12> */
.L_x_376:
[----:B------:R-:W-:Y:S05]  /*b270*/  BSYNC B1 ;  /* 0x0000000000017941 */ /* 0x000fea0003800000 */
.L_x_375:
        /* <DEDUP_REMOVED lines=13> */
.L_x_378:
[----:B------:R-:W-:Y:S05]  /*b350*/  BSYNC B1 ;  /* 0x0000000000017941 */ /* 0x000fea0003800000 */
.L_x_377:
        /* <DEDUP_REMOVED lines=13> */
.L_x_380:
[----:B------:R-:W-:Y:S05]  /*b430*/  BSYNC B1 ;  /* 0x0000000000017941 */ /* 0x000fea0003800000 */
.L_x_379:
        /* <DEDUP_REMOVED lines=12> */
.L_x_382:
[----:B------:R-:W-:Y:S05]  /*b500*/  BSYNC B1 ;  /* 0x0000000000017941 */ /* 0x000fea0003800000 */
.L_x_381:
        /* <DEDUP_REMOVED lines=12> */
.L_x_384:
[----:B------:R-:W-:Y:S05]  /*b5d0*/  BSYNC B1 ;  /* 0x0000000000017941 */ /* 0x000fea0003800000 */
.L_x_383:
        /* <DEDUP_REMOVED lines=13> */
.L_x_386:
[----:B------:R-:W-:Y:S05]  /*b6b0*/  BSYNC B1 ;  /* 0x0000000000017941 */ /* 0x000fea0003800000 */
.L_x_385:
        /* <DEDUP_REMOVED lines=13> */
.L_x_388:
[----:B------:R-:W-:Y:S05]  /*b790*/  BSYNC B1 ;  /* 0x0000000000017941 */ /* 0x000fea0003800000 */
.L_x_387:
        /* <DEDUP_REMOVED lines=12> */
.L_x_390:
[----:B------:R-:W-:Y:S05]  /*b860*/  BSYNC B1 ;  /* 0x0000000000017941 */ /* 0x000fea0003800000 */
.L_x_389:
        /* <DEDUP_REMOVED lines=12> */
.L_x_392:
[----:B------:R-:W-:Y:S05]  /*b930*/  BSYNC B1 ;  /* 0x0000000000017941 */ /* 0x000fea0003800000 */
.L_x_391:
        /* <DEDUP_REMOVED lines=13> */
.L_x_394:
[----:B------:R-:W-:Y:S05]  /*ba10*/  BSYNC B1 ;  /* 0x0000000000017941 */ /* 0x000fea0003800000 */
.L_x_393:
        /* <DEDUP_REMOVED lines=13> */
.L_x_396:
[----:B------:R-:W-:Y:S05]  /*baf0*/  BSYNC B1 ;  /* 0x0000000000017941 */ /* 0x000fea0003800000 */
.L_x_395:
        /* <DEDUP_REMOVED lines=12> */
.L_x_398:
[----:B------:R-:W-:Y:S05]  /*bbc0*/  BSYNC B1 ;  /* 0x0000000000017941 */ /* 0x000fea0003800000 */
.L_x_397:
        /* <DEDUP_REMOVED lines=12> */
.L_x_400:
[----:B------:R-:W-:Y:S05]  /*bc90*/  BSYNC B1 ;  /* 0x0000000000017941 */ /* 0x000fea0003800000 */
.L_x_399:
        /* <DEDUP_REMOVED lines=13> */
.L_x_402:
[----:B------:R-:W-:Y:S05]  /*bd70*/  BSYNC B1 ;  /* 0x0000000000017941 */ /* 0x000fea0003800000 */
.L_x_401:
        /* <DEDUP_REMOVED lines=13> */
.L_x_404:
[----:B------:R-:W-:Y:S05]  /*be50*/  BSYNC B1 ;  /* 0x0000000000017941 */ /* 0x000fea0003800000 */
.L_x_403:
        /* <DEDUP_REMOVED lines=12> */
.L_x_406:
[----:B------:R-:W-:Y:S05]  /*bf20*/  BSYNC B1 ;  /* 0x0000000000017941 */ /* 0x000fea0003800000 */
.L_x_405:
        /* <DEDUP_REMOVED lines=12> */
.L_x_408:
[----:B------:R-:W-:Y:S05]  /*bff0*/  BSYNC B1 ;  /* 0x0000000000017941 */ /* 0x000fea0003800000 */
.L_x_407:
        /* <DEDUP_REMOVED lines=13> */
.L_x_410:
[----:B------:R-:W-:Y:S05]  /*c0d0*/  BSYNC B1 ;  /* 0x0000000000017941 */ /* 0x000fea0003800000 */
.L_x_409:
        /* <DEDUP_REMOVED lines=13> */
.L_x_412:
[----:B------:R-:W-:Y:S05]  /*c1b0*/  BSYNC B1 ;  /* 0x0000000000017941 */ /* 0x000fea0003800000 */
.L_x_411:
[----:B-1---5:R-:W-:Y:S01]  /*c1c0*/  IMAD.U32 R0, R221, 0x10000, RZ ;  /* 0x00010000dd007824 */ /* 0x022fe200078e00ff */
[----:B------:R-:W-:Y:S01]  /*c1d0*/  ISETP.GT.AND P1, PT, R3, 0x8, P1 ;  /* 0x000000080300780c */ /* 0x000fe20000f24270 */
[----:B------:R-:W-:Y:S02]  /*c1e0*/  BSSY B1, `(.L_x_413) ;  /* 0x0000007000017945 */ /* 0x000fe40003800000 */
[----:B------:R-:W-:-:S04]  /*c1f0*/  FMUL R0, R0, R23 ;  /* 0x0000001700007220 */ /* 0x000fc80000400000 */
[----:B------:R-:W-:-:S05]  /*c200*/  FFMA R0, R117, R216, R0 ;  /* 0x000000d875007223 */ /* 0x000fca0000000000 */
[----:B------:R-:W-:-:S05]  /*c210*/  F2FP.BF16.F32.PACK_AB R0, RZ, R0 ;  /* 0x00000000ff00723e */ /* 0x000fca00000010ff */
[----:B------:R1:W-:Y:S01]  /*c220*/  @P3 STG.E.U16 desc[UR36][R10.64+0x2f2], R0 ;  /* 0x0002f2000a003986 */ /* 0x0003e2000c101524 */
[----:B------:R-:W-:Y:S05]  /*c230*/  @!P1 BRA `(.L_x_414) ;  /* 0x0000000000049947 */ /* 0x000fea0003800000 */
[----:B------:R0:W5:Y:S02]  /*c240*/  LDG.E.LTC128B.U16 R221, desc[UR36][R12.64+0x2f0] ;  /* 0x0002f0240cdd7981 */ /* 0x000164000c1e1520 */
.L_x_414:
[----:B------:R-:W-:Y:S05]  /*c250*/  BSYNC B1 ;  /* 0x0000000000017941 */ /* 0x000fea0003800000 */
.L_x_413:
        /* <DEDUP_REMOVED lines=12> */
.L_x_416:
[----:B------:R-:W-:Y:S05]  /*c320*/  BSYNC B1 ;  /* 0x0000000000017941 */ /* 0x000fea0003800000 */
.L_x_415:
[----:B------:R-:W-:Y:S05]  /*c330*/  @!P0 BRA `(.L_x_417) ;  /* 0x0000004c008c8947 */ /* 0x000fea0003800000 */
[----:B-1---5:R-:W-:-:S04]  /*c340*/  IMAD.U32 R0, R221, 0x10000, RZ ;  /* 0x00010000dd007824 */ /* 0x022fc800078e00ff */
[----:B------:R-:W-:-:S04]  /*c350*/  FMUL R0, R0, R23 ;  /* 0x0000001700007220 */ /* 0x000fc80000400000 */
[----:B------:R-:W-:-:S05]  /*c360*/  FFMA R0, R119, R216, R0 ;  /* 0x000000d877007223 */ /* 0x000fca0000000000 */
[----:B------:R-:W-:-:S05]  /*c370*/  F2FP.BF16.F32.PACK_AB R0, RZ, R0 ;  /* 0x00000000ff00723e */ /* 0x000fca00000010ff */
[----:B------:R1:W-:Y:S01]  /*c380*/  STG.E.U16 desc[UR36][R6.64+0x2f2], R0 ;  /* 0x0002f20006007986 */ /* 0x0003e2000c101524 */
[----:B------:R-:W-:Y:S05]  /*c390*/  BRA `(.L_x_417) ;  /* 0x0000004c00747947 */ /* 0x000fea0003800000 */
.L_x_36:
[----:B------:R-:W-:Y:S01]  /*c3a0*/  ULDC.64 UR4, c[0x0][0x5c0] ;  /* 0x0001700000047ab9 */ /* 0x000fe20000000a00 */
[----:B------:R-:W-:Y:S01]  /*c3b0*/  ISETP.GT.AND P3, PT, R0, 0x1, PT ;  /* 0x000000010000780c */ /* 0x000fe20003f64270 */
[-C--:B------:R-:W-:Y:S01]  /*c3c0*/  FMUL R5, R120, R216.reuse ;  /* 0x000000d878057220 */ /* 0x080fe20000400000 */
[----:B------:R-:W-:Y:S01]  /*c3d0*/  LEA R8, P2, R12, UR4, 0x1 ;  /* 0x000000040c087c11 */ /* 0x000fe2000f8408ff */
[-C--:B------:R-:W-:Y:S01]  /*c3e0*/  FMUL R4, R121, R216.reuse ;  /* 0x000000d879047220 */ /* 0x080fe20000400000 */
[----:B------:R-:W-:Y:S01]  /*c3f0*/  SHF.L.U64.HI R7, R6, 0x4, R7 ;  /* 0x0000000406077819 */ /* 0x000fe20000010207 */
[-C--:B------:R-:W-:Y:S01]  /*c400*/  FMUL R122, R122, R216.reuse ;  /* 0x000000d87a7a7220 */ /* 0x080fe20000400000 */
[----:B------:R-:W-:Y:S01]  /*c410*/  LEA.HI.X R9, R12, UR5, R11, 0x1, P2 ;  /* 0x000000050c097c11 */ /* 0x000fe200090f0c0b */
[-C--:B------:R-:W-:Y:S01]  /*c420*/  FMUL R123, R123, R216.reuse ;  /* 0x000000d87b7b7220 */ /* 0x080fe20000400000 */
[----:B------:R-:W-:Y:S01]  /*c430*/  ISETP.GT.AND P2, PT, R3, RZ, P3 ;  /* 0x000000ff0300720c */ /* 0x000fe20001f44270 */
[-C--:B------:R-:W-:Y:S01]  /*c440*/  FMUL R124, R124, R216.reuse ;  /* 0x000000d87c7c7220 */ /* 0x080fe20000400000 */
[----:B------:R-:W-:Y:S01]  /*c450*/  F2FP.BF16.F32.PACK_AB R5, RZ, R5 ;  /* 0x00000005ff05723e */ /* 0x000fe200000010ff */
[----:B------:R-:W-:Y:S01]  /*c460*/  FMUL R125, R125, R216 ;  /* 0x000000d87d7d7220 */ /* 0x000fe20000400000 */
[----:B------:R-:W-:Y:S01]  /*c470*/  F2FP.BF16.F32.PACK_AB R4, RZ, R4 ;  /* 0x00000004ff04723e */ /* 0x000fe200000010ff */
[-C--:B------:R-:W-:Y:S01]  /*c480*/  FMUL R126, R126, R216.reuse ;  /* 0x000000d87e7e7220 */ /* 0x080fe20000400000 */
[----:B------:R-:W-:Y:S01]  /*c490*/  ISETP.GT.AND P3, PT, R3, 0x8, P3 ;  /* 0x000000080300780c */ /* 0x000fe20001f64270 */
[----:B------:R0:W-:Y:S01]  /*c4a0*/  @P0 STG.E.U16 desc[UR36][R8.64], R5 ;  /* 0x0000000508000986 */ /* 0x0001e2000c101524 */
[----:B------:R-:W-:Y:S01]  /*c4b0*/  PRMT R10, R4, 0x7610, R10 ;  /* 0x00007610040a7816 */ /* 0x000fe2000000000a */
[-C--:B------:R-:W-:Y:S01]  /*c4c0*/  FMUL R127, R127, R216.reuse ;  /* 0x000000d87f7f7220 */ /* 0x080fe20000400000 */
[----:B------:R-:W-:Y:S01]  /*c4d0*/  ISETP.GT.AND P1, PT, R3, 0x8, P1 ;  /* 0x000000080300780c */ /* 0x000fe20000f24270 */
[----:B------:R-:W-:Y:S01]  /*c4e0*/  FMUL R128, R128, R216 ;  /* 0x000000d880807220 */ /* 0x000fe20000400000 */
[----:B------:R-:W-:Y:S01]  /*c4f0*/  LEA R6, P4, R6, R8, 0x4 ;  /* 0x0000000806067211 */ /* 0x000fe200078820ff */
[----:B------:R-:W-:Y:S01]  /*c500*/  FMUL R129, R129, R216 ;  /* 0x000000d881817220 */ /* 0x000fe20000400000 */
[----:B------:R-:W-:Y:S01]  /*c510*/  @P2 MOV R4, R8 ;  /* 0x0000000800042202 */ /* 0x000fe20000000f00 */
[----:B------:R-:W-:Y:S01]  /*c520*/  FMUL R130, R130, R216 ;  /* 0x000000d882827220 */ /* 0x000fe20000400000 */
[----:B------:R-:W-:Y:S01]  /*c530*/  ISETP.GT.AND P0, PT, R0, 0x9, PT ;  /* 0x000000090000780c */ /* 0x000fe20003f04270 */
[--C-:B------:R-:W-:Y:S01]  /*c540*/  IMAD.X R7, R7, 0x1, R9.reuse, P4 ;  /* 0x0000000107077824 */ /* 0x100fe200020e0609 */
[----:B------:R-:W-:Y:S01]  /*c550*/  F2FP.BF16.F32.PACK_AB R122, RZ, R122 ;  /* 0x0000007aff7a723e */ /* 0x000fe200000010ff */
[----:B0-----:R-:W-:Y:S01]  /*c560*/  @P2 IMAD.MOV.U32 R5, RZ, RZ, R9 ;  /* 0x000000ffff052224 */ /* 0x001fe200078e0009 */
[----:B------:R-:W-:Y:S01]  /*c570*/  ISETP.GT.AND P4, PT, R3, RZ, P0 ;  /* 0x000000ff0300720c */ /* 0x000fe20000784270 */
[-C--:B------:R-:W-:Y:S01]  /*c580*/  FMUL R131, R131, R216.reuse ;  /* 0x000000d883837220 */ /* 0x080fe20000400000 */
[----:B------:R-:W-:Y:S01]  /*c590*/  F2FP.BF16.F32.PACK_AB R123, RZ, R123 ;  /* 0x0000007bff7b723e */ /* 0x000fe200000010ff */
[-C--:B------:R-:W-:Y:S01]  /*c5a0*/  FMUL R132, R132, R216.reuse ;  /* 0x000000d884847220 */ /* 0x080fe20000400000 */
[----:B------:R0:W-:Y:S01]  /*c5b0*/  @P2 STG.E.U16 desc[UR36][R4.64+0x2], R10 ;  /* 0x0000020a04002986 */ /* 0x0001e2000c101524 */
[----:B------:R-:W-:Y:S01]  /*c5c0*/  ISETP.GT.AND P2, PT, R0, 0x8, PT ;  /* 0x000000080000780c */ /* 0x000fe20003f44270 */
[----:B------:R-:W-:Y:S01]  /*c5d0*/  FMUL R133, R133, R216 ;  /* 0x000000d885857220 */ /* 0x000fe20000400000 */
[----:B------:R-:W-:Y:S01]  /*c5e0*/  F2FP.BF16.F32.PACK_AB R124, RZ, R124 ;  /* 0x0000007cff7c723e */ /* 0x000fe200000010ff */
[----:B------:R-:W-:Y:S01]  /*c5f0*/  @P1 STG.E.U16 desc[UR36][R6.64], R122 ;  /* 0x0000007a06001986 */ /* 0x000fe2000c101524 */
[C---:B------:R-:W-:Y:S01]  /*c600*/  ISETP.GT.AND P5, PT, R3.reuse, RZ, P2 ;  /* 0x000000ff0300720c */ /* 0x040fe200017a4270 */
[-C--:B------:R-:W-:Y:S01]  /*c610*/  FMUL R134, R134, R216.reuse ;  /* 0x000000d886867220 */ /* 0x080fe20000400000 */
[----:B------:R-:W-:Y:S01]  /*c620*/  ISETP.GT.AND P2, PT, R3, 0x8, P2 ;  /* 0x000000080300780c */ /* 0x000fe20001744270 */
[-C--:B------:R-:W-:Y:S01]  /*c630*/  FMUL R135, R135, R216.reuse ;  /* 0x000000d887877220 */ /* 0x080fe20000400000 */
[----:B------:R-:W-:Y:S01]  /*c640*/  F2FP.BF16.F32.PACK_AB R125, RZ, R125 ;  /* 0x0000007dff7d723e */ /* 0x000fe200000010ff */
[----:B------:R-:W-:Y:S01]  /*c650*/  FMUL R136, R136, R216 ;  /* 0x000000d888887220 */ /* 0x000fe20000400000 */
[----:B------:R-:W-:Y:S01]  /*c660*/  ISETP.GT.AND P1, PT, R0, 0x10, PT ;  /* 0x000000100000780c */ /* 0x000fe20003f24270 */
[----:B0-----:R-:W-:Y:S01]  /*c670*/  @P3 IMAD.MOV.U32 R4, RZ, RZ, R6 ;  /* 0x000000ffff043224 */ /* 0x001fe200078e0006 */
[----:B------:R-:W-:Y:S01]  /*c680*/  F2FP.BF16.F32.PACK_AB R126, RZ, R126 ;  /* 0x0000007eff7e723e */ /* 0x000fe200000010ff */
[----:B------:R-:W-:Y:S01]  /*c690*/  @P3 IMAD.MOV.U32 R5, RZ, RZ, R7 ;  /* 0x000000ffff053224 */ /* 0x000fe200078e0007 */
[----:B------:R-:W-:Y:S01]  /*c6a0*/  F2FP.BF16.F32.PACK_AB R127, RZ, R127 ;  /* 0x0000007fff7f723e */ /* 0x000fe200000010ff */
[----:B------:R-:W-:Y:S01]  /*c6b0*/  FMUL R137, R137, R216 ;  /* 0x000000d889897220 */ /* 0x000fe20000400000 */
[----:B------:R-:W-:Y:S01]  /*c6c0*/  F2FP.BF16.F32.PACK_AB R128, RZ, R128 ;  /* 0x00000080ff80723e */ /* 0x000fe200000010ff */
[-C--:B------:R-:W-:Y:S01]  /*c6d0*/  FMUL R138, R138, R216.reuse ;  /* 0x000000d88a8a7220 */ /* 0x080fe20000400000 */
[----:B------:R0:W-:Y:S01]  /*c6e0*/  @P3 STG.E.U16 desc[UR36][R4.64+0x2], R123 ;  /* 0x0000027b04003986 */ /* 0x0001e2000c101524 */
[----:B------:R-:W-:Y:S01]  /*c6f0*/  ISETP.GT.AND P3, PT, R3, 0x8, P0 ;  /* 0x000000080300780c */ /* 0x000fe20000764270 */
[-C--:B------:R-:W-:Y:S01]  /*c700*/  FMUL R139, R139, R216.reuse ;  /* 0x000000d88b8b7220 */ /* 0x080fe20000400000 */
[----:B------:R-:W-:Y:S01]  /*c710*/  ISETP.GT.AND P0, PT, R0, 0x11, PT ;  /* 0x000000110000780c */ /* 0x000fe20003f04270 */
[-C--:B------:R-:W-:Y:S01]  /*c720*/  FMUL R140, R140, R216.reuse ;  /* 0x000000d88c8c7220 */ /* 0x080fe20000400000 */
[----:B------:R-:W-:Y:S01]  /*c730*/  F2FP.BF16.F32.PACK_AB R129, RZ, R129 ;  /* 0x00000081ff81723e */ /* 0x000fe200000010ff */
[----:B------:R-:W-:Y:S01]  /*c740*/  FMUL R141, R141, R216 ;  /* 0x000000d88d8d7220 */ /* 0x000fe20000400000 */
[----:B------:R-:W-:Y:S01]  /*c750*/  F2FP.BF16.F32.PACK_AB R130, RZ, R130 ;  /* 0x00000082ff82723e */ /* 0x000fe200000010ff */
[-C--:B------:R-:W-:Y:S01]  /*c760*/  FMUL R142, R142, R216.reuse ;  /* 0x000000d88e8e7220 */ /* 0x080fe20000400000 */
[----:B------:R-:W-:Y:S01]  /*c770*/  F2FP.BF16.F32.PACK_AB R131, RZ, R131 ;  /* 0x00000083ff83723e */ /* 0x000fe200000010ff */
[----:B------:R-:W-:Y:S01]  /*c780*/  FMUL R143, R143, R216 ;  /* 0x000000d88f8f7220 */ /* 0x000fe20000400000 */
[----:B------:R-:W-:Y:S01]  /*c790*/  F2FP.BF16.F32.PACK_AB R132, RZ, R132 ;  /* 0x00000084ff84723e */ /* 0x000fe200000010ff */
[----:B0-----:R-:W-:Y:S01]  /*c7a0*/  @P5 IMAD.MOV.U32 R4, RZ, RZ, R8 ;  /* 0x000000ffff045224 */ /* 0x001fe200078e0008 */
[----:B------:R-:W-:Y:S01]  /*c7b0*/  F2FP.BF16.F32.PACK_AB R133, RZ, R133 ;  /* 0x00000085ff85723e */ /* 0x000fe200000010ff */
[--C-:B------:R-:W-:Y:S01]  /*c7c0*/  @P5 IMAD.MOV.U32 R5, RZ, RZ, R9.reuse ;  /* 0x000000ffff055224 */ /* 0x100fe200078e0009 */
[----:B------:R-:W-:Y:S01]  /*c7d0*/  F2FP.BF16.F32.PACK_AB R134, RZ, R134 ;  /* 0x00000086ff86723e */ /* 0x000fe200000010ff */
[-C--:B------:R-:W-:Y:S01]  /*c7e0*/  FMUL R144, R144, R216.reuse ;  /* 0x000000d890907220 */ /* 0x080fe20000400000 */
[----:B------:R-:W-:Y:S01]  /*c7f0*/  F2FP.BF16.F32.PACK_AB R135, RZ, R135 ;  /* 0x00000087ff87723e */ /* 0x000fe200000010ff */
[-C--:B------:R-:W-:Y:S01]  /*c800*/  FMUL R145, R145, R216.reuse ;  /* 0x000000d891917220 */ /* 0x080fe20000400000 */
[----:B------:R0:W-:Y:S01]  /*c810*/  @P5 STG.E.U16 desc[UR36][R4.64+0x10], R124 ;  /* 0x0000107c04005986 */ /* 0x0001e2000c101524 */
[C---:B------:R-:W-:Y:S01]  /*c820*/  ISETP.GT.AND P5, PT, R3.reuse, RZ, P1 ;  /* 0x000000ff0300720c */ /* 0x040fe20000fa4270 */
[-C--:B------:R-:W-:Y:S01]  /*c830*/  FMUL R146, R146, R216.reuse ;  /* 0x000000d892927220 */ /* 0x080fe20000400000 */
[----:B------:R-:W-:Y:S01]  /*c840*/  ISETP.GT.AND P1, PT, R3, 0x8, P1 ;  /* 0x000000080300780c */ /* 0x000fe20000f24270 */
[----:B------:R-:W-:Y:S01]  /*c850*/  FMUL R147, R147, R216 ;  /* 0x000000d893937220 */ /* 0x000fe20000400000 */
[----:B------:R-:W-:Y:S01]  /*c860*/  F2FP.BF16.F32.PACK_AB R136, RZ, R136 ;  /* 0x00000088ff88723e */ /* 0x000fe200000010ff */
[-C--:B------:R-:W-:Y:S01]  /*c870*/  FMUL R148, R148, R216.reuse ;  /* 0x000000d894947220 */ /* 0x080fe20000400000 */
[----:B------:R-:W-:Y:S01]  /*c880*/  F2FP.BF16.F32.PACK_AB R137, RZ, R137 ;  /* 0x00000089ff89723e */ /* 0x000fe200000010ff */
[----:B------:R-:W-:Y:S01]  /*c890*/  FMUL R149, R149, R216 ;  /* 0x000000d895957220 */ /* 0x000fe20000400000 */
[----:B------:R-:W-:Y:S01]  /*c8a0*/  F2FP.BF16.F32.PACK_AB R138, RZ, R138 ;  /* 0x0000008aff8a723e */ /* 0x000fe200000010ff */
[----:B------:R-:W-:Y:S01]  /*c8b0*/  FMUL R150, R150, R216 ;  /* 0x000000d896967220 */ /* 0x000fe20000400000 */
[----:B------:R-:W-:Y:S01]  /*c8c0*/  F2FP.BF16.F32.PACK_AB R139, RZ, R139 ;  /* 0x0000008bff8b723e */ /* 0x000fe200000010ff */
[----:B0-----:R-:W-:Y:S01]  /*c8d0*/  @P4 IMAD.MOV.U32 R5, RZ, RZ, R9 ;  /* 0x000000ffff054224 */ /* 0x001fe200078e0009 */
[----:B------:R-:W-:Y:S01]  /*c8e0*/  @P4 MOV R4, R8 ;  /* 0x0000000800044202 */ /* 0x000fe20000000f00 */
[----:B------:R-:W-:Y:S01]  /*c8f0*/  FMUL R151, R151, R216 ;  /* 0x000000d897977220 */ /* 0x000fe20000400000 */
[----:B------:R-:W-:Y:S01]  /*c900*/  F2FP.BF16.F32.PACK_AB R140, RZ, R140 ;  /* 0x0000008cff8c723e */ /* 0x000fe200000010ff */
[-C--:B------:R-:W-:Y:S01]  /*c910*/  FMUL R152, R152, R216.reuse ;  /* 0x000000d898987220 */ /* 0x080fe20000400000 */
[----:B------:R-:W-:Y:S01]  /*c920*/  F2FP.BF16.F32.PACK_AB R141, RZ, R141 ;  /* 0x0000008dff8d723e */ /* 0x000fe200000010ff */
[----:B------:R0:W-:Y:S01]  /*c930*/  @P4 STG.E.U16 desc[UR36][R4.64+0x12], R125 ;  /* 0x0000127d04004986 */ /* 0x0001e2000c101524 */
[----:B------:R-:W-:Y:S01]  /*c940*/  ISETP.GT.AND P4, PT, R3, RZ, P0 ;  /* 0x000000ff0300720c */ /* 0x000fe20000784270 */
[----:B------:R-:W-:Y:S01]  /*c950*/  FMUL R153, R153, R216 ;  /* 0x000000d899997220 */ /* 0x000fe20000400000 */
[----:B------:R-:W-:Y:S01]  /*c960*/  F2FP.BF16.F32.PACK_AB R142, RZ, R142 ;  /* 0x0000008eff8e723e */ /* 0x000fe200000010ff */
        /* <DEDUP_REMOVED lines=8> */
[--C-:B0-----:R-:W-:Y:S01]  /*c9f0*/  @P2 IMAD.MOV.U32 R4, RZ, RZ, R6.reuse ;  /* 0x000000ffff042224 */ /* 0x101fe200078e0006 */
[----:B------:R-:W-:Y:S01]  /*ca00*/  F2FP.BF16.F32.PACK_AB R147, RZ, R147 ;  /* 0x00000093ff93723e */ /* 0x000fe200000010ff */
[--C-:B------:R-:W-:Y:S01]  /*ca10*/  @P2 IMAD.MOV.U32 R5, RZ, RZ, R7.reuse ;  /* 0x000000ffff052224 */ /* 0x100fe200078e0007 */
[----:B------:R-:W-:Y:S01]  /*ca20*/  F2FP.BF16.F32.PACK_AB R148, RZ, R148 ;  /* 0x00000094ff94723e */ /* 0x000fe200000010ff */
[-C--:B------:R-:W-:Y:S01]  /*ca30*/  FMUL R158, R158, R216.reuse ;  /* 0x000000d89e9e7220 */ /* 0x080fe20000400000 */
[----:B------:R-:W-:Y:S01]  /*ca40*/  F2FP.BF16.F32.PACK_AB R149, RZ, R149 ;  /* 0x00000095ff95723e */ /* 0x000fe200000010ff */
[-C--:B------:R-:W-:Y:S01]  /*ca50*/  FMUL R159, R159, R216.reuse ;  /* 0x000000d89f9f7220 */ /* 0x080fe20000400000 */
[----:B------:R0:W-:Y:S01]  /*ca60*/  @P2 STG.E.U16 desc[UR36][R4.64+0x10], R126 ;  /* 0x0000107e04002986 */ /* 0x0001e2000c101524 */
[----:B------:R-:W-:Y:S01]  /*ca70*/  ISETP.GT.AND P2, PT, R0, 0x18, PT ;  /* 0x000000180000780c */ /* 0x000fe20003f44270 */
        /* <DEDUP_REMOVED lines=12> */
[----:B------:R-:W-:Y:S01]  /*cb40*/  @P3 IMAD.MOV.U32 R5, RZ, RZ, R7 ;  /* 0x000000ffff053224 */ /* 0x000fe200078e0007 */
[----:B------:R-:W-:Y:S01]  /*cb50*/  F2FP.BF16.F32.PACK_AB R156, RZ, R156 ;  /* 0x0000009cff9c723e */ /* 0x000fe200000010ff */
[-C--:B------:R-:W-:Y:S01]  /*cb60*/  FMUL R165, R165, R216.reuse ;  /* 0x000000d8a5a57220 */ /* 0x080fe20000400000 */
[----:B------:R-:W-:Y:S01]  /*cb70*/  F2FP.BF16.F32.PACK_AB R157, RZ, R157 ;  /* 0x0000009dff9d723e */ /* 0x000fe200000010ff */
[-C--:B------:R-:W-:Y:S01]  /*cb80*/  FMUL R166, R166, R216.reuse ;  /* 0x000000d8a6a67220 */ /* 0x080fe20000400000 */
[----:B------:R0:W-:Y:S01]  /*cb90*/  @P3 STG.E.U16 desc[UR36][R4.64+0x12], R127 ;  /* 0x0000127f04003986 */ /* 0x0001e2000c101524 */
[----:B------:R-:W-:Y:S01]  /*cba0*/  ISETP.GT.AND P3, PT, R3, 0x8, P0 ;  /* 0x000000080300780c */ /* 0x000fe20000764270 */
[-C--:B------:R-:W-:Y:S01]  /*cbb0*/  FMUL R167, R167, R216.reuse ;  /* 0x000000d8a7a77220 */ /* 0x080fe20000400000 */
        /* <DEDUP_REMOVED lines=9> */
[--C-:B0-----:R-:W-:Y:S01]  /*cc50*/  @P5 IMAD.MOV.U32 R4, RZ, RZ, R8.reuse ;  /* 0x000000ffff045224 */ /* 0x101fe200078e0008 */
        /* <DEDUP_REMOVED lines=75> */
[----:B------:R-:W-:Y:S01]  /*d110*/  @P5 MOV R4, R8 ;  /* 0x0000000800045202 */ /* 0x000fe20000000f00 */
[-C--:B------:R-:W-:Y:S01]  /*d120*/  FMUL R200, R200, R216.reuse ;  /* 0x000000d8c8c87220 */ /* 0x080fe20000400000 */
[----:B------:R-:W-:Y:S01]  /*d130*/  F2FP.BF16.F32.PACK_AB R191, RZ, R191 ;  /* 0x000000bfffbf723e */ /* 0x000fe200000010ff */
[----:B------:R-:W-:Y:S01]  /*d140*/  FMUL R201, R201, R216 ;  /* 0x000000d8c9c97220 */ /* 0x000fe20000400000 */
[----:B------:R-:W-:Y:S01]  /*d150*/  F2FP.BF16.F32.PACK_AB R192, RZ, R192 ;  /* 0x000000c0ffc0723e */ /* 0x000fe200000010ff */
[----:B------:R0:W-:Y:S01]  /*d160*/  @P5 STG.E.U16 desc[UR36][R4.64+0x30], R132 ;  /* 0x0000308404005986 */ /* 0x0001e2000c101524 */
[----:B------:R-:W-:Y:S01]  /*d170*/  ISETP.GT.AND P5, PT, R3, RZ, P2 ;  /* 0x000000ff0300720c */ /* 0x000fe200017a4270 */
        /* <DEDUP_REMOVED lines=29> */
[--C-:B0-----:R-:W-:Y:S01]  /*d350*/  @P1 IMAD.MOV.U32 R4, RZ, RZ, R6.reuse ;  /* 0x000000ffff041224 */ /* 0x101fe200078e0006 */
        /* <DEDUP_REMOVED lines=19> */
[----:B------:R-:W-:Y:S01]  /*d490*/  @P3 MOV R5, R7 ;  /* 0x0000000700053202 */ /* 0x000fe20000000f00 */
[-C--:B------:R-:W-:Y:S01]  /*d4a0*/  FMUL R29, R29, R216.reuse ;  /* 0x000000d81d1d7220 */ /* 0x080fe20000400000 */
[----:B------:R-:W-:Y:S01]  /*d4b0*/  F2FP.BF16.F32.PACK_AB R213, RZ, R213 ;  /* 0x000000d5ffd5723e */ /* 0x000fe200000010ff */
[----:B------:R-:W-:Y:S01]  /*d4c0*/  FMUL R30, R30, R216 ;  /* 0x000000d81e1e7220 */ /* 0x000fe20000400000 */
[----:B------:R-:W-:Y:S01]  /*d4d0*/  F2FP.BF16.F32.PACK_AB R214, RZ, R214 ;  /* 0x000000d6ffd6723e */ /* 0x000fe200000010ff */
        /* <DEDUP_REMOVED lines=89> */
[--C-:B------:R-:W-:Y:S01]  /*da70*/  @P5 IMAD.MOV.U32 R5, RZ, RZ, R9.reuse ;  /* 0x000000ffff055224 */ /* 0x100fe200078e0009 */
        /* <DEDUP_REMOVED lines=150> */
[----:B------:R-:W-:-:S02]  /*e3e0*/  F2FP.BF16.F32.PACK_AB R115, RZ, R115 ;  /* 0x00000073ff73723e */ /* 0x000fc400000010ff */
[----:B------:R-:W-:Y:S02]  /*e3f0*/  F2FP.BF16.F32.PACK_AB R116, RZ, R116 ;  /* 0x00000074ff74723e */ /* 0x000fe400000010ff */
[----:B------:R0:W-:Y:S01]  /*e400*/  @P5 STG.E.U16 desc[UR36][R4.64+0x70], R148 ;  /* 0x0000709404005986 */ /* 0x0001e2000c101524 */
[----:B------:R-:W-:Y:S02]  /*e410*/  ISETP.GT.AND P5, PT, R3, RZ, P2 ;  /* 0x000000ff0300720c */ /* 0x000fe400017a4270 */
[----:B------:R-:W-:Y:S02]  /*e420*/  F2FP.BF16.F32.PACK_AB R117, RZ, R117 ;  /* 0x00000075ff75723e */ /* 0x000fe400000010ff */
[----:B------:R-:W-:Y:S02]  /*e430*/  F2FP.BF16.F32.PACK_AB R118, RZ, R118 ;  /* 0x00000076ff76723e */ /* 0x000fe400000010ff */
[----:B------:R-:W-:Y:S01]  /*e440*/  F2FP.BF16.F32.PACK_AB R119, RZ, R119 ;  /* 0x00000077ff77723e */ /* 0x000fe200000010ff */
[----:B0-----:R-:W-:Y:S01]  /*e450*/  @P4 IMAD.MOV.U32 R4, RZ, RZ, R8 ;  /* 0x000000ffff044224 */ /* 0x001fe200078e0008 */
[----:B------:R-:W-:-:S05]  /*e460*/  @P4 MOV R5, R9 ;  /* 0x0000000900054202 */ /* 0x000fca0000000f00 */
[----:B------:R0:W-:Y:S01]  /*e470*/  @P4 STG.E.U16 desc[UR36][R4.64+0x72], R149 ;  /* 0x0000729504004986 */ /* 0x0001e2000c101524 */
[----:B------:R-:W-:Y:S01]  /*e480*/  ISETP.GT.AND P4, PT, R3, RZ, P0 ;  /* 0x000000ff0300720c */ /* 0x000fe20000784270 */
[----:B0-----:R-:W-:Y:S02]  /*e490*/  @P1 IMAD.MOV.U32 R4, RZ, RZ, R6 ;  /* 0x000000ffff041224 */ /* 0x001fe400078e0006 */
[----:B------:R-:W-:-:S05]  /*e4a0*/  @P1 IMAD.MOV.U32 R5, RZ, RZ, R7 ;  /* 0x000000ffff051224 */ /* 0x000fca00078e0007 */
[----:B------:R0:W-:Y:S01]  /*e4b0*/  @P1 STG.E.U16 desc[UR36][R4.64+0x70], R150 ;  /* 0x0000709604001986 */ /* 0x0001e2000c101524 */
[----:B------:R-:W-:Y:S02]  /*e4c0*/  ISETP.GT.AND P1, PT, R3, 0x8, P2 ;  /* 0x000000080300780c */ /* 0x000fe40001724270 */
[----:B------:R-:W-:Y:S01]  /*e4d0*/  ISETP.GT.AND P2, PT, R0, 0x48, PT ;  /* 0x000000480000780c */ /* 0x000fe20003f44270 */
        /* <DEDUP_REMOVED lines=8> */
[----:B------:R-:W-:Y:S02]  /*e560*/  ISETP.GT.AND P5, PT, R3, RZ, P2 ;  /* 0x000000ff0300720c */ /* 0x000fe400017a4270 */
[----:B0-----:R-:W-:Y:S01]  /*e570*/  @P4 MOV R4, R8 ;  /* 0x0000000800044202 */ /* 0x001fe20000000f00 */
[----:B------:R-:W-:-:S05]  /*e580*/  @P4 IMAD.MOV.U32 R5, RZ, RZ, R9 ;  /* 0x000000ffff054224 */ /* 0x000fca00078e0009 */
        /* <DEDUP_REMOVED lines=12> */
[----:B0-----:R-:W-:Y:S01]  /*e650*/  @P5 IMAD.MOV.U32 R4, RZ, RZ, R8 ;  /* 0x000000ffff045224 */ /* 0x001fe200078e0008 */
[----:B------:R-:W-:-:S05]  /*e660*/  @P5 MOV R5, R9 ;  /* 0x0000000900055202 */ /* 0x000fca0000000f00 */
[----:B------:R0:W-:Y:S01]  /*e670*/  @P5 STG.E.U16 desc[UR36][R4.64+0x90], R156 ;  /* 0x0000909c04005986 */ /* 0x0001e2000c101524 */
[----:B------:R-:W-:Y:S01]  /*e680*/  ISETP.GT.AND P5, PT, R3, RZ, P2 ;  /* 0x000000ff0300720c */ /* 0x000fe200017a4270 */
[----:B0-----:R-:W-:Y:S02]  /*e690*/  @P4 IMAD.MOV.U32 R4, RZ, RZ, R8 ;  /* 0x000000ffff044224 */ /* 0x001fe400078e0008 */
        /* <DEDUP_REMOVED lines=12> */
[----:B------:R-:W-:Y:S02]  /*e760*/  ISETP.GT.AND P0, PT, R0, 0x59, PT ;  /* 0x000000590000780c */ /* 0x000fe40003f04270 */
[----:B0-----:R-:W-:Y:S01]  /*e770*/  @P5 MOV R4, R8 ;  /* 0x0000000800045202 */ /* 0x001fe20000000f00 */
[----:B------:R-:W-:-:S05]  /*e780*/  @P5 IMAD.MOV.U32 R5, RZ, RZ, R9 ;  /* 0x000000ffff055224 */ /* 0x000fca00078e0009 */
        /* <DEDUP_REMOVED lines=14> */
[----:B------:R-:W-:Y:S02]  /*e870*/  ISETP.GT.AND P3, PT, R3, 0x8, P0 ;  /* 0x000000080300780c */ /* 0x000fe40000764270 */
[----:B------:R-:W-:Y:S01]  /*e880*/  ISETP.GT.AND P0, PT, R0, 0x61, PT ;  /* 0x000000610000780c */ /* 0x000fe20003f04270 */
[----:B0-----:R-:W-:Y:S02]  /*e890*/  @P5 IMAD.MOV.U32 R4, RZ, RZ, R8 ;  /* 0x000000ffff045224 */ /* 0x001fe400078e0008 */
        /* <DEDUP_REMOVED lines=42> */
[----:B------:R-:W-:Y:S02]  /*eb40*/  ISETP.GT.AND P4, PT, R3, RZ, P0 ;  /* 0x000000ff0300720c */ /* 0x000fe40000784270 */
        /* <DEDUP_REMOVED lines=139> */
[C---:B------:R-:W-:Y:S02]  /*f400*/  ISETP.GT.AND P5, PT, R3.reuse, RZ, P2 ;  /* 0x000000ff0300720c */ /* 0x040fe400017a4270 */
[----:B------:R-:W-:Y:S01]  /*f410*/  ISETP.GT.AND P2, PT, R3, 0x8, P2 ;  /* 0x000000080300780c */ /* 0x000fe20001744270 */
[----:B0-----:R-:W-:Y:S01]  /*f420*/  @P4 IMAD.MOV.U32 R4, RZ, RZ, R8 ;  /* 0x000000ffff044224 */ /* 0x001fe200078e0008 */
[----:B------:R-:W-:-:S05]  /*f430*/  @P4 MOV R5, R9 ;  /* 0x0000000900054202 */ /* 0x000fca0000000f00 */
[----:B------:R0:W-:Y:S01]  /*f440*/  @P4 STG.E.U16 desc[UR36][R4.64+0x152], R205 ;  /* 0x000152cd04004986 */ /* 0x0001e2000c101524 */
[C---:B------:R-:W-:Y:S02]  /*f450*/  ISETP.GT.AND P4, PT, R3.reuse, RZ, P0 ;  /* 0x000000ff0300720c */ /* 0x040fe40000784270 */
[----:B------:R-:W-:Y:S01]  /*f460*/  ISETP.GT.AND P0, PT, R3, 0x8, P0 ;  /* 0x000000080300780c */ /* 0x000fe20000704270 */
[----:B0-----:R-:W-:Y:S02]  /*f470*/  @P1 IMAD.MOV.U32 R4, RZ, RZ, R6 ;  /* 0x000000ffff041224 */ /* 0x001fe400078e0006 */
[----:B------:R-:W-:-:S05]  /*f480*/  @P1 IMAD.MOV.U32 R5, RZ, RZ, R7 ;  /* 0x000000ffff051224 */ /* 0x000fca00078e0007 */
[----:B------:R0:W-:Y:S01]  /*f490*/  @P1 STG.E.U16 desc[UR36][R4.64+0x150], R206 ;  /* 0x000150ce04001986 */ /* 0x0001e2000c101524 */
[----:B------:R-:W-:Y:S01]  /*f4a0*/  ISETP.GT.AND P1, PT, R0, 0xb9, PT ;  /* 0x000000b90000780c */ /* 0x000fe20003f24270 */
[----:B0-----:R-:W-:Y:S02]  /*f4b0*/  @P3 IMAD.MOV.U32 R4, RZ, RZ, R6 ;  /* 0x000000ffff043224 */ /* 0x001fe400078e0006 */
[----:B------:R-:W-:-:S05]  /*f4c0*/  @P3 IMAD.MOV.U32 R5, RZ, RZ, R7 ;  /* 0x000000ffff053224 */ /* 0x000fca00078e0007 */
[----:B------:R0:W-:Y:S01]  /*f4d0*/  @P3 STG.E.U16 desc[UR36][R4.64+0x152], R207 ;  /* 0x000152cf04003986 */ /* 0x0001e2000c101524 */
[----:B------:R-:W-:Y:S01]  /*f4e0*/  ISETP.GT.AND P3, PT, R0, 0xb8, PT ;  /* 0x000000b80000780c */ /* 0x000fe20003f64270 */
[----:B0-----:R-:W-:Y:S02]  /*f4f0*/  @P5 IMAD.MOV.U32 R4, RZ, RZ, R8 ;  /* 0x000000ffff045224 */ /* 0x001fe400078e0008 */
[----:B------:R-:W-:-:S05]  /*f500*/  @P5 IMAD.MOV.U32 R5, RZ, RZ, R9 ;  /* 0x000000ffff055224 */ /* 0x000fca00078e0009 */
[----:B------:R0:W-:Y:S01]  /*f510*/  @P5 STG.E.U16 desc[UR36][R4.64+0x160], R208 ;  /* 0x000160d004005986 */ /* 0x0001e2000c101524 */
[C---:B------:R-:W-:Y:S02]  /*f520*/  ISETP.GT.AND P5, PT, R3.reuse, RZ, P1 ;  /* 0x000000ff0300720c */ /* 0x040fe40000fa4270 */
[----:B------:R-:W-:Y:S02]  /*f530*/  ISETP.GT.AND P1, PT, R3, 0x8, P1 ;  /* 0x000000080300780c */ /* 0x000fe40000f24270 */
[----:B0-----:R-:W-:Y:S01]  /*f540*/  @P4 MOV R4, R8 ;  /* 0x0000000800044202 */ /* 0x001fe20000000f00 */
[----:B------:R-:W-:-:S05]  /*f550*/  @P4 IMAD.MOV.U32 R5, RZ, RZ, R9 ;  /* 0x000000ffff054224 */ /* 0x000fca00078e0009 */
        /* <DEDUP_REMOVED lines=392> */
[----:B------:R-:W-:Y:S01]  /*10de0*/  ISETP.GT.AND P4, PT, R0, 0x168, PT ;  /* 0x000001680000780c */ /* 0x000fe20003f84270 */
[----:B0-----:R-:W-:Y:S02]  /*10df0*/  @P5 IMAD.MOV.U32 R4, RZ, RZ, R8 ;  /* 0x000000ffff045224 */ /* 0x001fe400078e0008 */
        /* <DEDUP_REMOVED lines=43> */
[----:B------:R0:W-:Y:S02]  /*110b0*/  @P3 STG.E.U16 desc[UR36][R4.64+0x2e0], R114 ;  /* 0x0002e07204003986 */ /* 0x0001e4000c101524 */
[----:B0-----:R-:W-:Y:S01]  /*110c0*/  @P0 MOV R4, R6 ;  /* 0x0000000600040202 */ /* 0x001fe20000000f00 */
[----:B------:R-:W-:-:S05]  /*110d0*/  @P0 IMAD.MOV.U32 R5, RZ, RZ, R7 ;  /* 0x000000ffff050224 */ /* 0x000fca00078e0007 */
[----:B------:R0:W-:Y:S02]  /*110e0*/  @P0 STG.E.U16 desc[UR36][R4.64+0x2e2], R115 ;  /* 0x0002e27304000986 */ /* 0x0001e4000c101524 */
[----:B0-----:R-:W-:Y:S02]  /*110f0*/  @P5 IMAD.MOV.U32 R4, RZ, RZ, R8 ;  /* 0x000000ffff045224 */ /* 0x001fe400078e0008 */
[----:B------:R-:W-:-:S05]  /*11100*/  @P5 IMAD.MOV.U32 R5, RZ, RZ, R9 ;  /* 0x000000ffff055224 */ /* 0x000fca00078e0009 */
[----:B------:R0:W-:Y:S04]  /*11110*/  @P5 STG.E.U16 desc[UR36][R4.64+0x2f0], R116 ;  /* 0x0002f07404005986 */ /* 0x0001e8000c101524 */
[----:B------:R1:W-:Y:S01]  /*11120*/  @P4 STG.E.U16 desc[UR36][R8.64+0x2f2], R117 ;  /* 0x0002f27508004986 */ /* 0x0003e2000c101524 */
[----:B0-----:R-:W-:Y:S02]  /*11130*/  @P2 IMAD.MOV.U32 R4, RZ, RZ, R6 ;  /* 0x000000ffff042224 */ /* 0x001fe400078e0006 */
[----:B------:R-:W-:-:S05]  /*11140*/  @P2 IMAD.MOV.U32 R5, RZ, RZ, R7 ;  /* 0x000000ffff052224 */ /* 0x000fca00078e0007 */
[----:B------:R1:W-:Y:S04]  /*11150*/  @P2 STG.E.U16 desc[UR36][R4.64+0x2f0], R118 ;  /* 0x0002f07604002986 */ /* 0x0003e8000c101524 */
[----:B------:R1:W-:Y:S02]  /*11160*/  @P1 STG.E.U16 desc[UR36][R6.64+0x2f2], R119 ;  /* 0x0002f27706001986 */ /* 0x0003e4000c101524 */
.L_x_417:
[----:B------:R-:W-:Y:S05]  /*11170*/  BSYNC B0 ;  /* 0x0000000000007941 */ /* 0x000fea0003800000 */
.L_x_35:
[----:B------:R-:W-:Y:S01]  /*11180*/  ULDC UR4, c[0x0][0xc] ;  /* 0x0000030000047ab9 */ /* 0x000fe20000000800 */
[----:B------:R-:W-:Y:S01]  /*11190*/  ULDC UR5, c[0x0][0x10] ;  /* 0x0000040000057ab9 */ /* 0x000fe20000000800 */
[----:B------:R-:W0:Y:S01]  /*111a0*/  LDC R3, c[0x0][0x14] ;  /* 0x00000500ff037b82 */ /* 0x000e220000000800 */
[----:B------:R-:W-:Y:S01]  /*111b0*/  UIMAD.WIDE.U32 UR4, UR4, UR5, URZ ;  /* 0x00000005040472a5 */ /* 0x000fe2000f8e003f */
[----:B------:R-:W-:Y:S01]  /*111c0*/  IMAD.MOV.U32 R18, RZ, RZ, R22 ;  /* 0x000000ffff127224 */ /* 0x000fe200078e0016 */
[----:B-1----:R-:W-:-:S04]  /*111d0*/  PRMT R0, RZ, 0x7610, R0 ;  /* 0x00007610ff007816 */ /* 0x002fc80000000000 */
[----:B0-----:R-:W-:-:S04]  /*111e0*/  IMAD.WIDE.U32 R4, R3, UR4, R18 ;  /* 0x0000000403047c25 */ /* 0x001fc8000f8e0012 */
[----:B------:R-:W-:Y:S01]  /*111f0*/  IMAD R3, R3, UR5, RZ ;  /* 0x0000000503037c24 */ /* 0x000fe2000f8e02ff */
[----:B------:R-:W-:Y:S01]  /*11200*/  ULDC.64 UR4, c[0x0][0x650] ;  /* 0x0001940000047ab9 */ /* 0x000fe20000000a00 */
[----:B------:R-:W-:Y:S01]  /*11210*/  IMAD.MOV.U32 R22, RZ, RZ, R4 ;  /* 0x000000ffff167224 */ /* 0x000fe200078e0004 */
[----:B------:R-:W-:Y:S01]  /*11220*/  ISETP.GE.U32.AND P0, PT, R4, UR4, PT ;  /* 0x0000000404007c0c */ /* 0x000fe2000bf06070 */
[----:B------:R-:W-:Y:S01]  /*11230*/  IMAD.MOV.U32 R18, RZ, RZ, -0x1 ;  /* 0xffffffffff127424 */ /* 0x000fe200078e00ff */
[----:B------:R-:W-:Y:S01]  /*11240*/  IADD3 R19, R5, R3, RZ ;  /* 0x0000000305137210 */ /* 0x000fe20007ffe0ff */
[----:B------:R-:W-:-:S03]  /*11250*/  IMAD.MOV.U32 R3, RZ, RZ, -0x1 ;  /* 0xffffffffff037424 */ /* 0x000fc600078e00ff */
[----:B------:R-:W-:Y:S02]  /*11260*/  ISETP.GE.U32.AND.EX P0, PT, R19, UR5, PT, P0 ;  /* 0x0000000513007c0c */ /* 0x000fe4000bf06100 */
[----:B------:R0:W-:Y:S11]  /*11270*/  STL [R1+0x4], R3 ;  /* 0x0000040301007387 */ /* 0x0001f60000100800 */
[----:B0-----:R-:W-:Y:S05]  /*11280*/  @P0 BRA `(.L_x_418) ;  /* 0x0000000400740947 */ /* 0x001fea0003800000 */
[----:B--2---:R-:W0:Y:S01]  /*11290*/  S2R R12, SR_CTAID.X ;  /* 0x00000000000c7919 */ /* 0x004e220000002500 */
[----:B------:R-:W1:Y:S01]  /*112a0*/  LDC.64 R10, c[0x0][0x628] ;  /* 0x00018a00ff0a7b82 */ /* 0x000e620000000a00 */
[----:B------:R-:W-:Y:S01]  /*112b0*/  ULDC UR4, c[0x0][0x150] ;  /* 0x0000540000047ab9 */ /* 0x000fe20000000800 */
[----:B------:R-:W-:Y:S01]  /*112c0*/  IMAD.MOV.U32 R8, RZ, RZ, R22 ;  /* 0x000000ffff087224 */ /* 0x000fe200078e0016 */
[----:B------:R-:W2:Y:S01]  /*112d0*/  S2R R20, SR_CTAID.Y ;  /* 0x0000000000147919 */ /* 0x000ea20000002600 */
[----:B------:R-:W-:-:S04]  /*112e0*/  IMAD.MOV.U32 R9, RZ, RZ, R19 ;  /* 0x000000ffff097224 */ /* 0x000fc800078e0013 */
[----:B------:R-:W2:Y:S08]  /*112f0*/  LDC R21, c[0x0][0x144] ;  /* 0x00005100ff157b82 */ /* 0x000eb00000000800 */
[----:B------:R-:W2:Y:S08]  /*11300*/  LDC R0, c[0x0][0x630] ;  /* 0x00018c00ff007b82 */ /* 0x000eb00000000800 */
[----:B------:R-:W2:Y:S01]  /*11310*/  LDC.64 R14, c[0x0][0x620] ;  /* 0x00018800ff0e7b82 */ /* 0x000ea20000000a00 */
[----:B-1----:R-:W-:-:S04]  /*11320*/  ISETP.NE.U32.AND P0, PT, R10, RZ, PT ;  /* 0x000000ff0a00720c */ /* 0x002fc80003f05070 */
[----:B------:R-:W-:Y:S02]  /*11330*/  ISETP.NE.AND.EX P0, PT, R11, RZ, PT, P0 ;  /* 0x000000ff0b00720c */ /* 0x000fe40003f05300 */
[----:B0-----:R-:W-:-:S05]  /*11340*/  I2FP.F32.U32 R3, R12 ;  /* 0x0000000c00037245 */ /* 0x001fca0000201000 */
[----:B------:R-:W-:-:S04]  /*11350*/  FMUL R3, R3, UR4 ;  /* 0x0000000403037c20 */ /* 0x000fc80008400000 */
[----:B------:R0:W1:Y:S02]  /*11360*/  F2I.U32.TRUNC.NTZ R18, R3 ;  /* 0x0000000300127305 */ /* 0x000064000020f000 */
[----:B------:R-:W-:Y:S05]  /*11370*/  @!P0 BRA `(.L_x_419) ;  /* 0x0000000000288947 */ /* 0x000fea0003800000 */
[----:B0-----:R-:W0:Y:S02]  /*11380*/  LDC R3, c[0x0][0x634] ;  /* 0x00018d00ff037b82 */ /* 0x001e240000000800 */
[----:B0-----:R-:W-:-:S05]  /*11390*/  IADD3 R3, P0, R22, R3, RZ ;  /* 0x0000000316037210 */ /* 0x001fca0007f1e0ff */
[----:B------:R-:W-:-:S04]  /*113a0*/  IMAD.X R13, RZ, RZ, R19, P0 ;  /* 0x000000ffff0d7224 */ /* 0x000fc800000e0613 */
[----:B------:R-:W-:-:S04]  /*113b0*/  IMAD.WIDE.U32 R4, R13, R10, RZ ;  /* 0x0000000a0d047225 */ /* 0x000fc800078e00ff */
[----:B------:R-:W-:-:S04]  /*113c0*/  IMAD.WIDE.U32 R6, P0, R3, R11, R4 ;  /* 0x0000000b03067225 */ /* 0x000fc80007800004 */
[----:B------:R-:W-:Y:S01]  /*113d0*/  IMAD.WIDE.U32 R4, R3, R10, RZ ;  /* 0x0000000a03047225 */ /* 0x000fe200078e00ff */
[----:B------:R-:W-:-:S03]  /*113e0*/  IADD3.X R9, RZ, RZ, RZ, P0, !PT ;  /* 0x000000ffff097210 */ /* 0x000fc600007fe4ff */
[----:B------:R-:W-:Y:S01]  /*113f0*/  IMAD.MOV.U32 R8, RZ, RZ, R7 ;  /* 0x000000ffff087224 */ /* 0x000fe200078e0007 */
[----:B------:R-:W-:-:S05]  /*11400*/  IADD3 RZ, P0, R5, R6, RZ ;  /* 0x0000000605ff7210 */ /* 0x000fca0007f1e0ff */
[----:B------:R-:W-:-:S08]  /*11410*/  IMAD.WIDE.U32.X R8, R13, R11, R8, P0 ;  /* 0x0000000b0d087225 */ /* 0x000fd000000e0408 */
.L_x_419:
[----:B------:R-:W3:Y:S01]  /*11420*/  LDC.64 R28, c[0x0][0x640] ;  /* 0x00019000ff1c7b82 */ /* 0x000ee20000000a00 */
[-CC-:B--2---:R-:W-:Y:S01]  /*11430*/  SHF.R.U64 R13, R8, R0.reuse, R9.reuse ;  /* 0x00000000080d7219 */ /* 0x184fe20000001209 */
[----:B-1----:R-:W-:Y:S01]  /*11440*/  IMAD.MOV R7, RZ, RZ, -R18 ;  /* 0x000000ffff077224 */ /* 0x002fe200078e0a12 */
[----:B------:R-:W-:Y:S01]  /*11450*/  SHF.R.U32.HI R0, RZ, R0, R9 ;  /* 0x00000000ff007219 */ /* 0x000fe20000011609 */
[----:B------:R-:W-:Y:S01]  /*11460*/  IMAD.MOV.U32 R18, RZ, RZ, R22 ;  /* 0x000000ffff127224 */ /* 0x000fe200078e0016 */
[----:B0-----:R-:W-:Y:S01]  /*11470*/  IADD3 R3, P0, RZ, -R13, RZ ;  /* 0x8000000dff037210 */ /* 0x001fe20007f1e0ff */
[----:B------:R-:W-:Y:S01]  /*11480*/  IMAD R25, R21, R7, R12 ;  /* 0x0000000715197224 */ /* 0x000fe200078e020c */
[----:B------:R-:W-:Y:S01]  /*11490*/  ULDC UR4, c[0x0][0x154] ;  /* 0x0000550000047ab9 */ /* 0x000fe20000000800 */
[----:B------:R-:W0:Y:S01]  /*114a0*/  LDC R6, c[0x0][0x618] ;  /* 0x00018600ff067b82 */ /* 0x000e220000000800 */
[----:B------:R-:W-:Y:S01]  /*114b0*/  MOV R7, 0x1 ;  /* 0x0000000100077802 */ /* 0x000fe20000000f00 */
[----:B------:R-:W-:-:S04]  /*114c0*/  IMAD.X R5, RZ, RZ, ~R0, P0 ;  /* 0x000000ffff057224 */ /* 0x000fc800000e0e00 */
[-C--:B------:R-:W-:Y:S02]  /*114d0*/  IMAD R0, R5, R14.reuse, RZ ;  /* 0x0000000e05007224 */ /* 0x080fe400078e02ff */
[----:B------:R-:W1:Y:S01]  /*114e0*/  LDC R8, c[0x0][0x608] ;  /* 0x00018200ff087b82 */ /* 0x000e620000000800 */
[----:B------:R-:W-:-:S04]  /*114f0*/  IMAD.WIDE.U32 R4, R3, R14, R18 ;  /* 0x0000000e03047225 */ /* 0x000fc800078e0012 */
[----:B------:R-:W-:Y:S01]  /*11500*/  IMAD R3, R3, R15, R0 ;  /* 0x0000000f03037224 */ /* 0x000fe200078e0200 */
[----:B------:R-:W-:Y:S02]  /*11510*/  I2FP.F32.U32 R0, R20 ;  /* 0x0000001400007245 */ /* 0x000fe40000201000 */
[----:B------:R-:W2:Y:S01]  /*11520*/  LDC R24, c[0x0][0x658] ;  /* 0x00019600ff187b82 */ /* 0x000ea20000000800 */
[----:B------:R-:W-:Y:S01]  /*11530*/  IMAD.IADD R3, R5, 0x1, R3 ;  /* 0x0000000105037824 */ /* 0x000fe200078e0203 */
[----:B---3--:R-:W-:Y:S01]  /*11540*/  ISETP.NE.U32.AND P0, PT, R28, RZ, PT ;  /* 0x000000ff1c00720c */ /* 0x008fe20003f05070 */
[----:B------:R-:W-:Y:S01]  /*11550*/  FMUL R0, R0, UR4 ;  /* 0x0000000400007c20 */ /* 0x000fe20008400000 */
[----:B------:R-:W-:Y:S02]  /*11560*/  IMAD.MOV.U32 R5, RZ, RZ, -0x1 ;  /* 0xffffffffff057424 */ /* 0x000fe400078e00ff */
[----:B------:R-:W-:Y:S01]  /*11570*/  ISETP.NE.AND.EX P0, PT, R29, RZ, PT, P0 ;  /* 0x000000ff1d00720c */ /* 0x000fe20003f05300 */
[----:B------:R3:W2:Y:S01]  /*11580*/  F2I.U32.TRUNC.NTZ R15, R0 ;  /* 0x00000000000f7305 */ /* 0x0006a2000020f000 */
[----:B------:R-:W3:Y:S01]  /*11590*/  LDC R21, c[0x0][0x148] ;  /* 0x00005200ff157b82 */ /* 0x000ee20000000800 */
[----:B0-----:R-:W-:-:S02]  /*115a0*/  SHF.R.U64 R12, R4, R6, R3 ;  /* 0x00000006040c7219 */ /* 0x001fc40000001203 */
[----:B------:R-:W-:-:S05]  /*115b0*/  SHF.R.U32.HI R3, RZ, R6, R3 ;  /* 0x00000006ff037219 */ /* 0x000fca0000011603 */
[----:B------:R-:W0:Y:S01]  /*115c0*/  LDC R18, c[0x0][0x600] ;  /* 0x00018000ff127b82 */ /* 0x000e220000000800 */
[-CC-:B-1----:R-:W-:Y:S02]  /*115d0*/  SHF.R.U64 R10, R12, R8.reuse, R3.reuse ;  /* 0x000000080c0a7219 */ /* 0x182fe40000001203 */
[----:B------:R-:W-:-:S05]  /*115e0*/  SHF.R.U32.HI R3, RZ, R8, R3 ;  /* 0x00000008ff037219 */ /* 0x000fca0000011603 */
[----:B------:R-:W1:Y:S01]  /*115f0*/  LDC R26, c[0x0][0x648] ;  /* 0x00019200ff1a7b82 */ /* 0x000e620000000800 */
[-C--:B--2---:R-:W-:Y:S02]  /*11600*/  SHF.L.U32 R4, R5, R24.reuse, RZ ;  /* 0x0000001805047219 */ /* 0x084fe400000006ff */
[--C-:B------:R-:W-:Y:S02]  /*11610*/  SHF.R.U64 R14, R10, R24, R3.reuse ;  /* 0x000000180a0e7219 */ /* 0x100fe40000001203 */
[----:B------:R-:W-:Y:S02]  /*11620*/  LOP3.LUT R27, RZ, R4, RZ, 0x33, !PT ;  /* 0x00000004ff1b7212 */ /* 0x000fe400078e33ff */
[-C--:B------:R-:W-:Y:S01]  /*11630*/  SHF.R.U32.HI R5, RZ, R24.reuse, R3 ;  /* 0x00000018ff057219 */ /* 0x080fe20000011603 */
[----:B------:R-:W2:Y:S01]  /*11640*/  LDC R30, c[0x0][0x638] ;  /* 0x00018e00ff1e7b82 */ /* 0x000ea20000000800 */
[----:B------:R-:W-:Y:S01]  /*11650*/  SHF.L.U32 R226, R7, R24, RZ ;  /* 0x0000001807e27219 */ /* 0x000fe200000006ff */
[----:B------:R-:W-:-:S06]  /*11660*/  IMAD.MOV.U32 R4, RZ, RZ, R14 ;  /* 0x000000ffff047224 */ /* 0x000fcc00078e000e */
[----:B------:R-:W0:Y:S01]  /*11670*/  LDC R31, c[0x0][0x610] ;  /* 0x00018400ff1f7b82 */ /* 0x000e220000000800 */
        /* <DEDUP_REMOVED lines=11> */
.L_x_420:
[----:B------:R-:W4:Y:S01]  /*11730*/  LDC R3, c[0x0][0x65c] ;  /* 0x00019700ff037b82 */ /* 0x000f220000000800 */
[----:B-1-3--:R-:W-:Y:S01]  /*11740*/  SHF.R.U64 R0, R4, R26, R5 ;  /* 0x0000001a04007219 */ /* 0x00afe20000001205 */
[----:B0-----:R-:W-:Y:S01]  /*11750*/  VIADD R7, R18, 0xffffffff ;  /* 0xffffffff12077836 */ /* 0x001fe20000000000 */
[----:B------:R-:W-:Y:S01]  /*11760*/  LOP3.LUT R5, R10, R27, RZ, 0xc0, !PT ;  /* 0x0000001b0a057212 */ /* 0x000fe200078ec0ff */
[----:B------:R-:W-:Y:S02]  /*11770*/  IMAD.MOV R15, RZ, RZ, -R15 ;  /* 0x000000ffff0f7224 */ /* 0x000fe400078e0a0f */
[----:B------:R-:W-:Y:S02]  /*11780*/  IMAD.MOV.U32 R4, RZ, RZ, 0x1 ;  /* 0x00000001ff047424 */ /* 0x000fe400078e00ff */
[----:B------:R-:W-:Y:S01]  /*11790*/  IMAD R226, R226, R0, R5 ;  /* 0x00000000e2e27224 */ /* 0x000fe200078e0205 */
[----:B------:R-:W-:Y:S02]  /*117a0*/  LOP3.LUT R5, R12, R7, RZ, 0xc0, !PT ;  /* 0x000000070c057212 */ /* 0x000fe400078ec0ff */
[----:B----4-:R-:W-:-:S02]  /*117b0*/  ISETP.NE.AND P0, PT, R3, 0x1, PT ;  /* 0x000000010300780c */ /* 0x010fc40003f05270 */
[----:B------:R-:W-:-:S05]  /*117c0*/  IADD3 R3, -R0, RZ, RZ ;  /* 0x000000ff00037210 */ /* 0x000fca0007ffe1ff */
[----:B--2---:R-:W-:-:S04]  /*117d0*/  IMAD R0, R3, R30, R14 ;  /* 0x0000001e03007224 */ /* 0x004fc800078e020e */
[----:B------:R-:W-:Y:S01]  /*117e0*/  IMAD R3, R0, R18, R5 ;  /* 0x0000001200037224 */ /* 0x000fe200078e0205 */
[----:B------:R-:W-:Y:S01]  /*117f0*/  PRMT R0, R4, 0x7610, R0 ;  /* 0x0000761004007816 */ /* 0x000fe20000000000 */
[----:B------:R-:W-:Y:S02]  /*11800*/  @P0 IMAD R25, R21, R15, R20 ;  /* 0x0000000f15190224 */ /* 0x000fe400078e0214 */
[----:B------:R-:W-:Y:S02]  /*11810*/  IMAD.MOV.U32 R18, RZ, RZ, R13 ;  /* 0x000000ffff127224 */ /* 0x000fe400078e000d */
[----:B------:R-:W-:-:S05]  /*11820*/  IMAD R226, R226, R31, R25 ;  /* 0x0000001fe2e27224 */ /* 0x000fca00078e0219 */
[----:B------:R-:W-:Y:S02]  /*11830*/  SEL R4, R3, R226, !P0 ;  /* 0x000000e203047207 */ /* 0x000fe40004000000 */
[----:B------:R-:W-:-:S03]  /*11840*/  SEL R226, R226, R3, !P0 ;  /* 0x00000003e2e27207 */ /* 0x000fc60004000000 */
[----:B------:R0:W-:Y:S04]  /*11850*/  STL [R1+0x4], R4 ;  /* 0x0000040401007387 */ /* 0x0001e80000100800 */
.L_x_418:
[----:B------:R1:W-:Y:S01]  /*11860*/  STL [R1], R226 ;  /* 0x000000e201007387 */ /* 0x0003e20000100800 */
[----:B------:R-:W-:-:S13]  /*11870*/  LOP3.LUT P0, RZ, R0, 0xff, RZ, 0xc0, !PT ;  /* 0x000000ff00ff7812 */ /* 0x000fda000780c0ff */
[----:B-1----:R-:W-:Y:S05]  /*11880*/  @P0 BRA `(.L_x_421) ;  /* 0xfffffef800c80947 */ /* 0x002fea000383ffff */
[----:B------:R-:W-:Y:S05]  /*11890*/  EXIT ;  /* 0x000000000000794d */ /* 0x000fea0003800000 */
.L_x_8:
[----:B0-----:R-:W-:Y:S01]  /*118a0*/  ULDC.64 UR4, c[0x0][0x650] ;  /* 0x0001940000047ab9 */ /* 0x001fe20000000a00 */
[----:B------:R-:W-:Y:S01]  /*118b0*/  PRMT R2, RZ, 0x7610, R2 ;  /* 0x00007610ff027816 */ /* 0x000fe20000000002 */
[----:B------:R-:W-:Y:S01]  /*118c0*/  IMAD.MOV.U32 R12, RZ, RZ, -0x1 ;  /* 0xffffffffff0c7424 */ /* 0x000fe200078e00ff */
[----:B------:R-:W-:Y:S01]  /*118d0*/  ISETP.GE.U32.AND P0, PT, R22, UR4, PT ;  /* 0x0000000416007c0c */ /* 0x000fe2000bf06070 */
[----:B------:R-:W-:Y:S02]  /*118e0*/  IMAD.MOV.U32 R21, RZ, RZ, -0x1 ;  /* 0xffffffffff157424 */ /* 0x000fe400078e00ff */
[----:B------:R-:W-:Y:S01]  /*118f0*/  IMAD.MOV.U32 R13, RZ, RZ, -0x1 ;  /* 0xffffffffff0d7424 */ /* 0x000fe200078e00ff */
[----:B------:R-:W-:-:S13]  /*11900*/  ISETP.GE.U32.AND.EX P0, PT, R19, UR5, PT, P0 ;  /* 0x0000000513007c0c */ /* 0x000fda000bf06100 */
[----:B------:R-:W-:Y:S05]  /*11910*/  @P0 BRA `(.L_x_422) ;  /* 0x0000000400340947 */ /* 0x000fea0003800000 */
        /* <DEDUP_REMOVED lines=18> */
.L_x_423:
[----:B------:R-:W0:Y:S01]  /*11a40*/  LDC.64 R28, c[0x0][0x640] ;  /* 0x00019000ff1c7b82 */ /* 0x000e220000000a00 */
[-CC-:B------:R-:W-:Y:S01]  /*11a50*/  SHF.R.U64 R16, R12, R2.reuse, R13.reuse ;  /* 0x000000020c107219 */ /* 0x180fe2000000120d */
[----:B------:R-:W-:Y:S01]  /*11a60*/  IMAD.MOV.U32 R18, RZ, RZ, R22 ;  /* 0x000000ffff127224 */ /* 0x000fe200078e0016 */
[----:B------:R-:W-:Y:S01]  /*11a70*/  SHF.R.U32.HI R2, RZ, R2, R13 ;  /* 0x00000002ff027219 */ /* 0x000fe2000001160d */
[----:B------:R-:W-:Y:S01]  /*11a80*/  IMAD.MOV.U32 R26, RZ, RZ, 0x1 ;  /* 0x00000001ff1a7424 */ /* 0x000fe200078e00ff */
[----:B------:R-:W-:-:S03]  /*11a90*/  IADD3 R11, P0, RZ, -R16, RZ ;  /* 0x80000010ff0b7210 */ /* 0x000fc60007f1e0ff */
[----:B------:R-:W1:Y:S02]  /*11aa0*/  LDC R10, c[0x0][0x618] ;  /* 0x00018600ff0a7b82 */ /* 0x000e640000000800 */
[----:B------:R-:W-:-:S04]  /*11ab0*/  IMAD.X R9, RZ, RZ, ~R2, P0 ;  /* 0x000000ffff097224 */ /* 0x000fc800000e0e02 */
[-C--:B------:R-:W-:Y:S02]  /*11ac0*/  IMAD R2, R9, R24.reuse, RZ ;  /* 0x0000001809027224 */ /* 0x080fe400078e02ff */
[----:B------:R-:W2:Y:S01]  /*11ad0*/  LDC R12, c[0x0][0x608] ;  /* 0x00018200ff0c7b82 */ /* 0x000ea20000000800 */
[----:B------:R-:W-:-:S04]  /*11ae0*/  IMAD.WIDE.U32 R8, R11, R24, R18 ;  /* 0x000000180b087225 */ /* 0x000fc800078e0012 */
[----:B------:R-:W-:-:S03]  /*11af0*/  IMAD R11, R11, R25, R2 ;  /* 0x000000190b0b7224 */ /* 0x000fc600078e0202 */
[----:B------:R-:W3:Y:S01]  /*11b00*/  LDC R27, c[0x0][0x658] ;  /* 0x00019600ff1b7b82 */ /* 0x000ee20000000800 */
[----:B------:R-:W-:Y:S01]  /*11b10*/  IMAD.IADD R9, R9, 0x1, R11 ;  /* 0x0000000109097824 */ /* 0x000fe200078e020b */
[----:B0-----:R-:W-:-:S04]  /*11b20*/  ISETP.NE.U32.AND P0, PT, R28, RZ, PT ;  /* 0x000000ff1c00720c */ /* 0x001fc80003f05070 */
[----:B------:R-:W-:Y:S02]  /*11b30*/  ISETP.NE.AND.EX P0, PT, R29, RZ, PT, P0 ;  /* 0x000000ff1d00720c */ /* 0x000fe40003f05300 */
[----:B------:R-:W0:Y:S01]  /*11b40*/  LDC R18, c[0x0][0x600] ;  /* 0x00018000ff127b82 */ /* 0x000e220000000800 */
[-CC-:B-1----:R-:W-:Y:S02]  /*11b50*/  SHF.R.U64 R6, R8, R10.reuse, R9.reuse ;  /* 0x0000000a08067219 */ /* 0x182fe40000001209 */
[----:B------:R-:W-:Y:S02]  /*11b60*/  SHF.R.U32.HI R9, RZ, R10, R9 ;  /* 0x0000000aff097219 */ /* 0x000fe40000011609 */
[----:B------:R-:W-:-:S03]  /*11b70*/  MOV R8, 0xffffffff ;  /* 0xffffffff00087802 */ /* 0x000fc60000000f00 */
[----:B------:R-:W1:Y:S01]  /*11b80*/  LDC R20, c[0x0][0x648] ;  /* 0x00019200ff147b82 */ /* 0x000e620000000800 */
[-CC-:B--2---:R-:W-:Y:S02]  /*11b90*/  SHF.R.U64 R21, R6, R12.reuse, R9.reuse ;  /* 0x0000000c06157219 */ /* 0x184fe40000001209 */
[----:B------:R-:W-:-:S05]  /*11ba0*/  SHF.R.U32.HI R2, RZ, R12, R9 ;  /* 0x0000000cff027219 */ /* 0x000fca0000011609 */
[----:B------:R-:W2:Y:S01]  /*11bb0*/  LDC R24, c[0x0][0x638] ;  /* 0x00018e00ff187b82 */ /* 0x000ea20000000800 */
[-C--:B---3--:R-:W-:Y:S02]  /*11bc0*/  SHF.L.U32 R8, R8, R27.reuse, RZ ;  /* 0x0000001b08087219 */ /* 0x088fe400000006ff */
[-CC-:B------:R-:W-:Y:S02]  /*11bd0*/  SHF.R.U64 R23, R21, R27.reuse, R2.reuse ;  /* 0x0000001b15177219 */ /* 0x180fe40000001202 */
[----:B------:R-:W-:Y:S02]  /*11be0*/  LOP3.LUT R30, RZ, R8, RZ, 0x33, !PT ;  /* 0x00000008ff1e7212 */ /* 0x000fe400078e33ff */
[----:B------:R-:W-:Y:S01]  /*11bf0*/  SHF.R.U32.HI R9, RZ, R27, R2 ;  /* 0x0000001bff097219 */ /* 0x000fe20000011602 */
[----:B------:R-:W3:Y:S01]  /*11c00*/  LDC R25, c[0x0][0x610] ;  /* 0x00018400ff197b82 */ /* 0x000ee20000000800 */
[----:B------:R-:W-:Y:S01]  /*11c10*/  IMAD.MOV.U32 R8, RZ, RZ, R23 ;  /* 0x000000ffff087224 */ /* 0x000fe200078e0017 */
[----:B------:R-:W-:Y:S06]  /*11c20*/  @!P0 BRA `(.L_x_424) ;  /* 0x0000000000288947 */ /* 0x000fec0003800000 */
        /* <DEDUP_REMOVED lines=10> */
.L_x_424:
[----:B------:R-:W4:Y:S01]  /*11cd0*/  LDC R2, c[0x0][0x65c] ;  /* 0x00019700ff027b82 */ /* 0x000f220000000800 */
[----:B-1----:R-:W-:Y:S01]  /*11ce0*/  SHF.R.U64 R5, R8, R20, R9 ;  /* 0x0000001408057219 */ /* 0x002fe20000001209 */
[----:B0-----:R-:W-:Y:S01]  /*11cf0*/  VIADD R9, R18, 0xffffffff ;  /* 0xffffffff12097836 */ /* 0x001fe20000000000 */
[----:B------:R-:W-:Y:S01]  /*11d00*/  SHF.L.U32 R26, R26, R27, RZ ;  /* 0x0000001b1a1a7219 */ /* 0x000fe200000006ff */
[----:B------:R-:W-:Y:S01]  /*11d10*/  IMAD.MOV.U32 R13, RZ, RZ, R16 ;  /* 0x000000ffff0d7224 */ /* 0x000fe200078e0010 */
[----:B------:R-:W-:Y:S02]  /*11d20*/  IADD3 R8, -R5, RZ, RZ ;  /* 0x000000ff05087210 */ /* 0x000fe40007ffe1ff */
[----:B----4-:R-:W-:Y:S02]  /*11d30*/  ISETP.NE.AND P0, PT, R2, 0x1, PT ;  /* 0x000000010200780c */ /* 0x010fe40003f05270 */
[----:B------:R-:W-:-:S11]  /*11d40*/  LOP3.LUT R2, R21, R30, RZ, 0xc0, !PT ;  /* 0x0000001e15027212 */ /* 0x000fd600078ec0ff */
[----:B------:R-:W-:Y:S02]  /*11d50*/  @P0 IMAD R3, R7, R14, R4 ;  /* 0x0000000e07030224 */ /* 0x000fe400078e0204 */
[----:B------:R-:W-:Y:S01]  /*11d60*/  IMAD R4, R26, R5, R2 ;  /* 0x000000051a047224 */ /* 0x000fe200078e0202 */
[----:B------:R-:W-:Y:S01]  /*11d70*/  LOP3.LUT R5, R6, R9, RZ, 0xc0, !PT ;  /* 0x0000000906057212 */ /* 0x000fe200078ec0ff */
[----:B--2---:R-:W-:Y:S02]  /*11d80*/  IMAD R2, R8, R24, R23 ;  /* 0x0000001808027224 */ /* 0x004fe400078e0217 */
[----:B---3--:R-:W-:Y:S02]  /*11d90*/  IMAD R3, R4, R25, R3 ;  /* 0x0000001904037224 */ /* 0x008fe400078e0203 */
[----:B------:R-:W-:Y:S02]  /*11da0*/  IMAD R12, R2, R18, R5 ;  /* 0x00000012020c7224 */ /* 0x000fe400078e0205 */
[----:B------:R-:W-:-:S03]  /*11db0*/  IMAD.MOV.U32 R4, RZ, RZ, 0x1 ;  /* 0x00000001ff047424 */ /* 0x000fc600078e00ff */
[----:B------:R-:W-:Y:S02]  /*11dc0*/  SEL R21, R12, R3, !P0 ;  /* 0x000000030c157207 */ /* 0x000fe40004000000 */
[----:B------:R-:W-:Y:S02]  /*11dd0*/  PRMT R2, R4, 0x7610, R2 ;  /* 0x0000761004027816 */ /* 0x000fe40000000002 */
[----:B------:R-:W-:-:S07]  /*11de0*/  SEL R12, R3, R12, !P0 ;  /* 0x0000000c030c7207 */ /* 0x000fce0004000000 */
.L_x_422:
[----:B------:R-:W-:-:S08]  /*11df0*/  NOP ;  /* 0x0000000000007918 */ /* 0x000fd00000000000 */
[----:B------:R-:W0:-:S00]  /*11e00*/  USETMAXREG.DEALLOC.CTAPOOL 0x28 ;  /* 0x00000028000079c8 */ /* 0x000e0000080e0500 */
[----:B0-----:R-:W-:-:S13]  /*11e10*/  ISETP.NE.AND P0, PT, R0, RZ, PT ;  /* 0x000000ff0000720c */ /* 0x001fda0003f05270 */
[----:B------:R-:W-:Y:S05]  /*11e20*/  @P0 EXIT ;  /* 0x000000000000094d */ /* 0x000fea0003800000 */
[----:B------:R-:W-:Y:S01]  /*11e30*/  LOP3.LUT P0, RZ, R2, 0xff, RZ, 0xc0, !PT ;  /* 0x000000ff02ff7812 */ /* 0x000fe2000780c0ff */
[----:B------:R-:W-:Y:S02]  /*11e40*/  IMAD.MOV.U32 R0, RZ, RZ, 0x1 ;  /* 0x00000001ff007424 */ /* 0x000fe400078e00ff */
[----:B------:R-:W-:-:S10]  /*11e50*/  IMAD.MOV.U32 R10, RZ, RZ, RZ ;  /* 0x000000ffff0a7224 */ /* 0x000fd400078e00ff */
[----:B------:R-:W-:Y:S05]  /*11e60*/  @!P0 BRA `(.L_x_425) ;  /* 0x0000000c004c8947 */ /* 0x000fea0003800000 */
[----:B------:R-:W0:Y:S01]  /*11e70*/  LDC R0, c[0x0][0x28c] ;  /* 0x0000a300ff007b82 */ /* 0x000e220000000800 */
[----:B------:R-:W1:Y:S01]  /*11e80*/  S2R R8, SR_CgaCtaId ;  /* 0x0000000000087919 */ /* 0x000e620000008800 */
[----:B------:R-:W-:Y:S01]  /*11e90*/  ULDC UR5, c[0x0][0x600] ;  /* 0x0001800000057ab9 */ /* 0x000fe20000000800 */
[----:B------:R-:W-:Y:S01]  /*11ea0*/  ULDC UR4, c[0x0][0xc] ;  /* 0x0000030000047ab9 */ /* 0x000fe20000000800 */
[----:B------:R-:W-:Y:S01]  /*11eb0*/  UIADD3 UR16, UR5, -0x1, URZ ;  /* 0xffffffff05107890 */ /* 0x000fe2000fffe03f */
[----:B------:R-:W-:Y:S01]  /*11ec0*/  BSSY B0, `(.L_x_425) ;  /* 0x00000cd000007945 */ /* 0x000fe20003800000 */
[----:B------:R-:W-:Y:S01]  /*11ed0*/  ULDC UR6, c[0x0][0x658] ;  /* 0x0001960000067ab9 */ /* 0x000fe20000000800 */
[----:B------:R-:W-:Y:S01]  /*11ee0*/  ULDC UR5, c[0x0][0x10] ;  /* 0x0000040000057ab9 */ /* 0x000fe20000000800 */
[----:B------:R-:W-:Y:S01]  /*11ef0*/  UMOV UR7, 0xffffffff ;  /* 0xffffffff00077882 */ /* 0x000fe20000000000 */
[----:B------:R-:W-:Y:S01]  /*11f00*/  UMOV UR8, 0x1 ;  /* 0x0000000100087882 */ /* 0x000fe20000000000 */
[----:B------:R-:W-:Y:S01]  /*11f10*/  UIMAD.WIDE.U32 UR4, UR4, UR5, URZ ;  /* 0x00000005040472a5 */ /* 0x000fe2000f8e003f */
[----:B------:R-:W-:Y:S01]  /*11f20*/  IMAD.MOV.U32 R11, RZ, RZ, 0x1 ;  /* 0x00000001ff0b7424 */ /* 0x000fe200078e00ff */
[----:B------:R-:W-:Y:S01]  /*11f30*/  USHF.L.U32 UR7, UR7, UR6, URZ ;  /* 0x0000000607077299 */ /* 0x000fe2000800063f */
[----:B------:R-:W-:Y:S01]  /*11f40*/  LOP3.LUT R6, R17, 0x2, RZ, 0xfc, !PT ;  /* 0x0000000211067812 */ /* 0x000fe200078efcff */
[----:B------:R-:W-:Y:S01]  /*11f50*/  USHF.L.U32 UR18, UR8, UR6, URZ ;  /* 0x0000000608127299 */ /* 0x000fe2000800063f */
[----:B------:R-:W-:Y:S01]  /*11f60*/  IMAD.MOV.U32 R10, RZ, RZ, RZ ;  /* 0x000000ffff0a7224 */ /* 0x000fe200078e00ff */
[----:B------:R-:W-:Y:S01]  /*11f70*/  ULOP3.LUT UR17, URZ, UR7, URZ, 0x33, !UPT ;  /* 0x000000073f117292 */ /* 0x000fe2000f8e333f */
[----:B------:R-:W-:Y:S01]  /*11f80*/  ULDC UR6, c[0x0][0x14] ;  /* 0x0000050000067ab9 */ /* 0x000fe20000000800 */
[----:B------:R-:W-:Y:S01]  /*11f90*/  ULDC.64 UR22, c[0x0][0x198] ;  /* 0x0000660000167ab9 */ /* 0x000fe20000000a00 */
[----:B------:R-:W-:-:S02]  /*11fa0*/  UIMAD.WIDE.U32 UR20, UR4, UR6, URZ ;  /* 0x00000006041472a5 */ /* 0x000fc4000f8e003f */
[----:B------:R-:W-:Y:S01]  /*11fb0*/  UIMAD UR13, UR5, UR6, URZ ;  /* 0x00000006050d72a4 */ /* 0x000fe2000f8e023f */
[----:B0-----:R-:W-:-:S03]  /*11fc0*/  VIADD R0, R0, 0xf ;  /* 0x0000000f00007836 */ /* 0x001fc60000000000 */
[----:B------:R-:W-:Y:S02]  /*11fd0*/  UIADD3 UR13, UR21, UR13, URZ ;  /* 0x0000000d150d7290 */ /* 0x000fe4000fffe03f */
[----:B------:R-:W-:-:S04]  /*11fe0*/  SHF.R.S32.HI R3, RZ, 0x1f, R0 ;  /* 0x0000001fff037819 */ /* 0x000fc80000011400 */
[----:B------:R-:W-:Y:S02]  /*11ff0*/  LEA.HI R3, R3, R0, RZ, 0x4 ;  /* 0x0000000003037211 */ /* 0x000fe400078f20ff */
[----:B------:R-:W-:Y:S02]  /*12000*/  MOV R0, 0x1 ;  /* 0x0000000100007802 */ /* 0x000fe40000000f00 */
[----:B------:R-:W-:Y:S02]  /*12010*/  SHF.R.S32.HI R7, RZ, 0x4, R3 ;  /* 0x00000004ff077819 */ /* 0x000fe40000011403 */
[----:B-1----:R-:W-:-:S03]  /*12020*/  LOP3.LUT R8, R8, 0x1, RZ, 0xc0, !PT ;  /* 0x0000000108087812 */ /* 0x002fc600078ec0ff */
[----:B------:R-:W-:-:S07]  /*12030*/  VIADD R9, R7, 0x1 ;  /* 0x0000000107097836 */ /* 0x000fce0000000000 */
.L_x_436:
[----:B------:R-:W-:-:S03]  /*12040*/  UMOV UR4, 0xffffffff ;  /* 0xffffffff00047882 */ /* 0x000fc60000000000 */
[----:B------:R-:W-:Y:S05]  /*12050*/  BRA.DIV UR4, `(.L_x_426) ;  /* 0x0000001604247947 */ /* 0x000fea000b800000 */
[----:B------:R-:W-:-:S13]  /*12060*/  ELECT P6, URZ, PT ;  /* 0x00000000003f782f */ /* 0x000fda00038c0000 */
.L_x_457:
[----:B------:R-:W0:Y:S01]  /*12070*/  LDC R2, c[0x0][0x28c] ;  /* 0x0000a300ff027b82 */ /* 0x000e220000000800 */
[----:B------:R-:W-:Y:S01]  /*12080*/  BSSY B1, `(.L_x_427) ;  /* 0x000003b000017945 */ /* 0x000fe20003800000 */
[----:B0-----:R-:W-:-:S13]  /*12090*/  ISETP.LT.OR P6, PT, R2, 0x1, !P6 ;  /* 0x000000010200780c */ /* 0x001fda00077c1670 */
[----:B------:R-:W-:Y:S05]  /*120a0*/  @P6 BRA `(.L_x_428) ;  /* 0x0000000000e06947 */ /* 0x000fea0003800000 */
[----:B------:R-:W-:Y:S01]  /*120b0*/  IMAD R21, R21, 0x2, R8 ;  /* 0x0000000215157824 */ /* 0x000fe200078e0208 */
[----:B------:R-:W-:Y:S01]  /*120c0*/  MOV R3, R0 ;  /* 0x0000000000037202 */ /* 0x000fe20000000f00 */
[----:B------:R-:W-:Y:S02]  /*120d0*/  IMAD.SHL.U32 R14, R12, 0x80, RZ ;  /* 0x000000800c0e7824 */ /* 0x000fe400078e00ff */
[----:B------:R-:W-:Y:S02]  /*120e0*/  IMAD.MOV.U32 R18, RZ, RZ, RZ ;  /* 0x000000ffff127224 */ /* 0x000fe400078e00ff */
[----:B------:R-:W-:Y:S02]  /*120f0*/  IMAD.MOV.U32 R2, RZ, RZ, R9 ;  /* 0x000000ffff027224 */ /* 0x000fe400078e0009 */
[----:B------:R-:W-:Y:S02]  /*12100*/  IMAD.MOV.U32 R5, RZ, RZ, R10 ;  /* 0x000000ffff057224 */ /* 0x000fe400078e000a */
[----:B------:R-:W-:-:S07]  /*12110*/  IMAD R21, R21, 0xc0, RZ ;  /* 0x000000c015157824 */ /* 0x000fce00078e02ff */
.L_x_431:
[----:B------:R-:W0:Y:S01]  /*12120*/  S2R R15, SR_CgaCtaId ;  /* 0x00000000000f7919 */ /* 0x000e220000008800 */
[----:B------:R-:W-:Y:S01]  /*12130*/  MOV R4, 0x400 ;  /* 0x0000040000047802 */ /* 0x000fe20000000f00 */
[----:B------:R-:W1:Y:S03]  /*12140*/  S2R R12, SR_TID.X ;  /* 0x00000000000c7919 */ /* 0x000e660000002100 */
[----:B0-----:R-:W-:Y:S02]  /*12150*/  LEA R16, R15, R4, 0x18 ;  /* 0x000000040f107211 */ /* 0x001fe400078ec0ff */
[----:B------:R-:W-:Y:S02]  /*12160*/  SHF.L.U32 R4, R3, 0x1f, RZ ;  /* 0x0000001f03047819 */ /* 0x000fe400000006ff */
[----:B-1----:R-:W-:Y:S01]  /*12170*/  LOP3.LUT P1, RZ, R12, 0x7f, RZ, 0xc0, !PT ;  /* 0x0000007f0cff7812 */ /* 0x002fe2000782c0ff */
[----:B------:R-:W-:-:S04]  /*12180*/  IMAD R15, R5, 0x8, R16 ;  /* 0x00000008050f7824 */ /* 0x000fc800078e0210 */
[----:B------:R-:W0:Y:S08]  /*12190*/  SYNCS.PHASECHK.TRANS64.TRYWAIT P0, [R15+URZ+0x70], R4 ;  /* 0x000070040f0075a7 */ /* 0x000e30000800017f */
[----:B------:R-:W1:Y:S01]  /*121a0*/  @!P1 LDC R12, c[0x0][0x500] ;  /* 0x00014000ff0c9b82 */ /* 0x000e620000000800 */
[----:B0-----:R-:W-:Y:S05]  /*121b0*/  @!P0 BRA `(.L_x_429) ;  /* 0x0000001000ec8947 */ /* 0x001fea0003800000 */
.L_x_458:
[----:B0-----:R-:W-:Y:S01]  /*121c0*/  PRMT R4, R6, 0x9910, RZ ;  /* 0x0000991006047816 */ /* 0x001fe200000000ff */
[----:B-1----:R0:W-:Y:S03]  /*121d0*/  @!P1 SYNCS.ARRIVE.TRANS64 RZ, [R15+URZ], R12 ;  /* 0x0000000c0fff99a7 */ /* 0x0021e6000800003f */
[----:B------:R-:W-:-:S13]  /*121e0*/  ISETP.NE.AND P0, PT, R4, 0x2, PT ;  /* 0x000000020400780c */ /* 0x000fda0003f05270 */
[----:B0-----:R-:W-:Y:S05]  /*121f0*/  @P0 BRA `(.L_x_430) ;  /* 0x0000000000040947 */ /* 0x001fea0003800000 */
[----:B------:R-:W-:Y:S01]  /*12200*/  BPT.TRAP 0x1 ;  /* 0x000000040000795c */ /* 0x000fe20000300000 */
.L_x_430:
[----:B------:R-:W-:Y:S01]  /*12210*/  IMAD R4, R5, 0x2, R8 ;  /* 0x0000000205047824 */ /* 0x000fe200078e0208 */
[----:B------:R-:W-:Y:S01]  /*12220*/  R2UR UR9, R15 ;  /* 0x000000000f0972ca */ /* 0x000fe200000e0000 */
[C-C-:B------:R-:W-:Y:S01]  /*12230*/  IMAD R12, R5.reuse, 0x1000, R16.reuse ;  /* 0x00001000050c7824 */ /* 0x140fe200078e0210 */
[----:B------:R-:W-:Y:S01]  /*12240*/  UIADD3 UR4, UP0, UR22, 0xf0, URZ ;  /* 0x000000f016047890 */ /* 0x000fe2000ff1e03f */
[----:B------:R-:W-:Y:S01]  /*12250*/  IMAD R4, R4, 0xc00, RZ ;  /* 0x00000c0004047824 */ /* 0x000fe200078e02ff */
[----:B------:R-:W-:Y:S01]  /*12260*/  R2UR UR11, R14 ;  /* 0x000000000e0b72ca */ /* 0x000fe200000e0000 */
[----:B------:R-:W-:Y:S01]  /*12270*/  UIADD3 UR24, UP1, UR22, 0x1f0, URZ ;  /* 0x000001f016187890 */ /* 0x000fe2000ff3e03f */
[----:B------:R-:W-:Y:S01]  /*12280*/  R2UR UR5, R12 ;  /* 0x000000000c0572ca */ /* 0x000fe200000e0000 */
[----:B------:R-:W-:Y:S01]  /*12290*/  IMAD R4, R4, 0x2, R16 ;  /* 0x0000000204047824 */ /* 0x000fe200078e0210 */
[----:B------:R-:W-:Y:S01]  /*122a0*/  R2UR UR10, R18 ;  /* 0x00000000120a72ca */ /* 0x000fe200000e0000 */
[----:B------:R-:W-:Y:S01]  /*122b0*/  VIADD R5, R5, 0x1 ;  /* 0x0000000105057836 */ /* 0x000fe20000000000 */
[----:B------:R-:W-:Y:S01]  /*122c0*/  R2UR UR12, R13 ;  /* 0x000000000d0c72ca */ /* 0x000fe200000e0000 */
[----:B------:R-:W-:Y:S01]  /*122d0*/  UIADD3.X UR25, URZ, UR23, URZ, UP1, !UPT ;  /* 0x000000173f197290 */ /* 0x000fe20008ffe43f */
[----:B------:R-:W-:Y:S01]  /*122e0*/  R2UR UR8, R4 ;  /* 0x00000000040872ca */ /* 0x000fe200000e0000 */
[----:B------:R-:W-:Y:S01]  /*122f0*/  UMOV UR6, 0x0 ;  /* 0x0000000000067882 */ /* 0x000fe20000000000 */
[----:B------:R-:W-:Y:S01]  /*12300*/  IADD3 R2, R2, -0x1, RZ ;  /* 0xffffffff02027810 */ /* 0x000fe20007ffe0ff */
[----:B------:R-:W-:Y:S01]  /*12310*/  UMOV UR7, 0x10000000 ;  /* 0x1000000000077882 */ /* 0x000fe20000000000 */
[----:B------:R-:W-:Y:S01]  /*12320*/  R2UR UR19, R21 ;  /* 0x00000000151372ca */ /* 0x000fe200000e0000 */
[----:B------:R-:W-:Y:S01]  /*12330*/  UMOV UR26, 0x30000 ;  /* 0x00030000001a7882 */ /* 0x000fe20000000000 */
[----:B------:R-:W-:Y:S01]  /*12340*/  ISETP.GT.AND P1, PT, R2, 0x1, PT ;  /* 0x000000010200780c */ /* 0x000fe20003f24270 */
[----:B------:R-:W-:Y:S01]  /*12350*/  UIADD3 UR14, UR5, 0x200, URZ ;  /* 0x00000200050e7890 */ /* 0x000fe2000fffe03f */
[----:B------:R-:W-:Y:S01]  /*12360*/  ISETP.NE.AND P0, PT, R5, 0xe, PT ;  /* 0x0000000e0500780c */ /* 0x000fe20003f05270 */
[----:B------:R-:W-:Y:S01]  /*12370*/  UIADD3.X UR5, URZ, UR23, URZ, UP0, !UPT ;  /* 0x000000173f057290 */ /* 0x000fe200087fe43f */
[----:B------:R-:W-:-:S02]  /*12380*/  VIADD R18, R18, 0x10 ;  /* 0x0000001012127836 */ /* 0x000fc40000000000 */
[----:B------:R-:W-:Y:S01]  /*12390*/  SEL R4, RZ, 0x1, P0 ;  /* 0x00000001ff047807 */ /* 0x000fe20000000000 */
[----:B------:R-:W-:Y:S01]  /*123a0*/  UIADD3 UR15, UR8, 0xe200, URZ ;  /* 0x0000e200080f7890 */ /* 0x000fe2000fffe03f */
[----:B------:R-:W-:Y:S02]  /*123b0*/  SEL R5, R5, RZ, P0 ;  /* 0x000000ff05057207 */ /* 0x000fe40000000000 */
[----:B------:R-:W-:Y:S01]  /*123c0*/  UMOV UR8, UR14 ;  /* 0x0000000e00087c82 */ /* 0x000fe20008000000 */
[----:B------:R-:W-:Y:S01]  /*123d0*/  LOP3.LUT R3, R3, R4, RZ, 0x3c, !PT ;  /* 0x0000000403037212 */ /* 0x000fe200078e3cff */
[----:B------:R0:W-:Y:S02]  /*123e0*/  UTMALDG.3D [UR8], [UR4], desc[UR6] ;  /* 0x00000608040075b4 */ /* 0x0001e40008011000 */
[----:B0-----:R-:W-:Y:S01]  /*123f0*/  UMOV UR8, UR15 ;  /* 0x0000000f00087c82 */ /* 0x001fe20008000000 */
[----:B------:R-:W-:Y:S02]  /*12400*/  UMOV UR11, UR19 ;  /* 0x00000013000b7c82 */ /* 0x000fe40008000000 */
[----:B------:R0:W-:Y:S02]  /*12410*/  UTMALDG.3D.MULTICAST [UR8], [UR24], UR26, desc[UR6] ;  /* 0x00000608180073b4 */ /* 0x0001e4000801181a */
[----:B0-----:R-:W-:Y:S05]  /*12420*/  @P1 BRA `(.L_x_431) ;  /* 0xfffffffc003c1947 */ /* 0x001fea000383ffff */
.L_x_428:
[----:B------:R-:W-:Y:S05]  /*12430*/  BSYNC B1 ;  /* 0x0000000000017941 */ /* 0x000fea0003800000 */
.L_x_427:
[----:B------:R-:W-:Y:S01]  /*12440*/  LOP3.LUT P1, RZ, R11, 0xff, RZ, 0xc0, !PT ;  /* 0x000000ff0bff7812 */ /* 0x000fe2000782c0ff */
[C---:B------:R-:W-:Y:S01]  /*12450*/  IMAD.IADD R10, R7.reuse, 0x1, R10 ;  /* 0x00000001070a7824 */ /* 0x040fe200078e020a */
[----:B------:R-:W-:Y:S01]  /*12460*/  ULDC.64 UR4, c[0x0][0x650] ;  /* 0x0001940000047ab9 */ /* 0x000fe20000000a00 */
[----:B------:R-:W-:Y:S01]  /*12470*/  ISETP.GE.U32.AND P2, PT, R7, 0xe, PT ;  /* 0x0000000e0700780c */ /* 0x000fe20003f46070 */
[----:B------:R-:W-:Y:S01]  /*12480*/  BSSY B1, `(.L_x_432) ;  /* 0x000006e000017945 */ /* 0x000fe20003800000 */
[----:B------:R-:W-:Y:S01]  /*12490*/  IMAD.MOV.U32 R12, RZ, RZ, -0x1 ;  /* 0xffffffffff0c7424 */ /* 0x000fe200078e00ff */
[----:B------:R-:W-:Y:S01]  /*124a0*/  SHF.R.U32.HI R2, RZ, 0x1, R10 ;  /* 0x00000001ff027819 */ /* 0x000fe2000001160a */
[----:B------:R-:W-:Y:S01]  /*124b0*/  IMAD.MOV.U32 R21, RZ, RZ, -0x1 ;  /* 0xffffffffff157424 */ /* 0x000fe200078e00ff */
[----:B------:R-:W-:Y:S01]  /*124c0*/  ISETP.GT.U32.AND P0, PT, R10, 0xd, PT ;  /* 0x0000000d0a00780c */ /* 0x000fe20003f04070 */
[----:B------:R-:W-:Y:S01]  /*124d0*/  IMAD.MOV.U32 R13, RZ, RZ, -0x1 ;  /* 0xffffffffff0d7424 */ /* 0x000fe200078e00ff */
[----:B------:R-:W-:-:S02]  /*124e0*/  PRMT R11, RZ, 0x7610, R11 ;  /* 0x00007610ff0b7816 */ /* 0x000fc4000000000b */
[----:B------:R-:W-:Y:S01]  /*124f0*/  ISETP.LT.U32.AND P0, PT, R7, 0xe, P0 ;  /* 0x0000000e0700780c */ /* 0x000fe20000701070 */
[----:B------:R-:W0:Y:S01]  /*12500*/  @P1 S2R R4, SR_CgaCtaId ;  /* 0x0000000000041919 */ /* 0x000e220000008800 */
[----:B------:R-:W-:-:S04]  /*12510*/  @P1 MOV R3, 0x400 ;  /* 0x0000040000031802 */ /* 0x000fc80000000f00 */
[----:B0-----:R-:W-:Y:S01]  /*12520*/  @P1 LEA R4, R4, R3, 0x18 ;  /* 0x0000000304041211 */ /* 0x001fe200078ec0ff */
[----:B------:R-:W-:-:S03]  /*12530*/  IMAD.WIDE.U32 R2, R2, -0x6db6db6d, RZ ;  /* 0x9249249302027825 */ /* 0x000fc600078e00ff */
[----:B------:R0:W-:Y:S01]  /*12540*/  @P1 SYNCS.ARRIVE.TRANS64.A1T0 RZ, [R4+URZ+0xf8], RZ ;  /* 0x0000f8ff04ff19a7 */ /* 0x0001e2000810003f */
[----:B------:R-:W-:Y:S02]  /*12550*/  IADD3 R22, P1, R22, UR20, RZ ;  /* 0x0000001416167c10 */ /* 0x000fe4000ff3e0ff */
[----:B------:R-:W-:Y:S02]  /*12560*/  SHF.R.U32.HI R5, RZ, 0x2, R3 ;  /* 0x00000002ff057819 */ /* 0x000fe40000011603 */
[----:B------:R-:W-:Y:S02]  /*12570*/  SEL R3, RZ, 0x1, !P0 ;  /* 0x00000001ff037807 */ /* 0x000fe40004000000 */
[----:B------:R-:W-:Y:S01]  /*12580*/  IADD3.X R19, R19, UR13, RZ, P1, !PT ;  /* 0x0000000d13137c10 */ /* 0x000fe20008ffe4ff */
[----:B------:R-:W-:Y:S01]  /*12590*/  IMAD R10, R5, -0xe, R10 ;  /* 0xfffffff2050a7824 */ /* 0x000fe200078e020a */
[----:B------:R-:W-:Y:S02]  /*125a0*/  ISETP.GE.U32.AND P0, PT, R22, UR4, PT ;  /* 0x0000000416007c0c */ /* 0x000fe4000bf06070 */
[----:B------:R-:W-:-:S02]  /*125b0*/  LOP3.LUT R0, R0, R3, RZ, 0x3c, !PT ;  /* 0x0000000300007212 */ /* 0x000fc400078e3cff */
[----:B------:R-:W-:Y:S02]  /*125c0*/  ISETP.GE.U32.AND.EX P0, PT, R19, UR5, PT, P0 ;  /* 0x0000000513007c0c */ /* 0x000fe4000bf06100 */
[----:B------:R-:W-:Y:S02]  /*125d0*/  @P2 LOP3.LUT R0, R0, 0x1, R5, 0x78, !PT ;  /* 0x0000000100002812 */ /* 0x000fe400078e7805 */
[----:B------:R-:W-:-:S09]  /*125e0*/  PRMT R2, RZ, 0x7610, R2 ;  /* 0x00007610ff027816 */ /* 0x000fd20000000002 */
[----:B0-----:R-:W-:Y:S05]  /*125f0*/  @P0 BRA `(.L_x_433) ;  /* 0x0000000400580947 */ /* 0x001fea0003800000 */
[----:B------:R-:W0:Y:S01]  /*12600*/  S2R R14, SR_CTAID.X ;  /* 0x00000000000e7919 */ /* 0x000e220000002500 */
[----:B------:R-:W-:Y:S01]  /*12610*/  ULDC.64 UR4, c[0x0][0x628] ;  /* 0x00018a0000047ab9 */ /* 0x000fe20000000a00 */
[----:B------:R-:W1:Y:S01]  /*12620*/  LDC R15, c[0x0][0x144] ;  /* 0x00005100ff0f7b82 */ /* 0x000e620000000800 */
[----:B------:R-:W-:Y:S01]  /*12630*/  ISETP.NE.U32.AND P0, PT, RZ, UR4, PT ;  /* 0x00000004ff007c0c */ /* 0x000fe2000bf05070 */
[----:B------:R-:W2:Y:S01]  /*12640*/  S2R R12, SR_CTAID.Y ;  /* 0x00000000000c7919 */ /* 0x000ea20000002600 */
[----:B------:R-:W-:Y:S01]  /*12650*/  ULDC UR7, c[0x0][0x630] ;  /* 0x00018c0000077ab9 */ /* 0x000fe20000000800 */
[----:B------:R-:W-:Y:S01]  /*12660*/  ULDC UR8, c[0x0][0x150] ;  /* 0x0000540000087ab9 */ /* 0x000fe20000000800 */
[----:B------:R-:W-:Y:S01]  /*12670*/  ISETP.NE.AND.EX P0, PT, RZ, UR5, PT, P0 ;  /* 0x00000005ff007c0c */ /* 0x000fe2000bf05300 */
[----:B------:R-:W-:Y:S01]  /*12680*/  IMAD.MOV.U32 R2, RZ, RZ, R22 ;  /* 0x000000ffff027224 */ /* 0x000fe200078e0016 */
[----:B------:R-:W-:Y:S02]  /*12690*/  MOV R3, R19 ;  /* 0x0000001300037202 */ /* 0x000fe40000000f00 */
[----:B0-----:R-:W-:-:S09]  /*126a0*/  I2FP.F32.U32 R16, R14 ;  /* 0x0000000e00107245 */ /* 0x001fd20000201000 */
[----:B------:R-:W-:Y:S05]  /*126b0*/  @!P0 BRA `(.L_x_434) ;  /* 0x0000000000288947 */ /* 0x000fea0003800000 */
[----:B------:R-:W-:Y:S02]  /*126c0*/  ULDC UR6, c[0x0][0x634] ;  /* 0x00018d0000067ab9 */ /* 0x000fe40000000800 */
[----:B------:R-:W-:-:S05]  /*126d0*/  IADD3 R3, P0, R22, UR6, RZ ;  /* 0x0000000616037c10 */ /* 0x000fca000ff1e0ff */
[----:B------:R-:W-:-:S04]  /*126e0*/  IMAD.X R13, RZ, RZ, R19, P0 ;  /* 0x000000ffff0d7224 */ /* 0x000fc800000e0613 */
[----:B------:R-:W-:-:S04]  /*126f0*/  IMAD.WIDE.U32 R4, R13, UR4, RZ ;  /* 0x000000040d047c25 */ /* 0x000fc8000f8e00ff */
[----:B------:R-:W-:-:S04]  /*12700*/  IMAD.WIDE.U32 R4, P0, R3, UR5, R4 ;  /* 0x0000000503047c25 */ /* 0x000fc8000f800004 */
[----:B------:R-:W-:-:S04]  /*12710*/  IMAD.WIDE.U32 R2, R3, UR4, RZ ;  /* 0x0000000403027c25 */ /* 0x000fc8000f8e00ff */
[----:B------:R-:W-:Y:S01]  /*12720*/  IMAD.MOV.U32 R2, RZ, RZ, R5 ;  /* 0x000000ffff027224 */ /* 0x000fe200078e0005 */
[----:B------:R-:W-:Y:S01]  /*12730*/  IADD3 RZ, P1, R3, R4, RZ ;  /* 0x0000000403ff7210 */ /* 0x000fe20007f3e0ff */
[----:B------:R-:W-:-:S04]  /*12740*/  IMAD.X R3, RZ, RZ, RZ, P0 ;  /* 0x000000ffff037224 */ /* 0x000fc800000e06ff */
[----:B------:R-:W-:-:S08]  /*12750*/  IMAD.WIDE.U32.X R2, R13, UR5, R2, P1 ;  /* 0x000000050d027c25 */ /* 0x000fd000088e0402 */
.L_x_434:
[----:B------:R-:W-:Y:S01]  /*12760*/  FMUL R16, R16, UR8 ;  /* 0x0000000810107c20 */ /* 0x000fe20008400000 */
[--C-:B------:R-:W-:Y:S01]  /*12770*/  SHF.R.U64 R13, R2, UR7, R3.reuse ;  /* 0x00000007020d7c19 */ /* 0x100fe20008001203 */
[----:B------:R-:W-:Y:S01]  /*12780*/  ULDC.64 UR4, c[0x0][0x620] ;  /* 0x0001880000047ab9 */ /* 0x000fe20000000a00 */
[----:B------:R-:W-:Y:S01]  /*12790*/  SHF.R.U32.HI R2, RZ, UR7, R3 ;  /* 0x00000007ff027c19 */ /* 0x000fe20008011603 */
[----:B------:R-:W-:Y:S01]  /*127a0*/  IMAD.MOV.U32 R3, RZ, RZ, R19 ;  /* 0x000000ffff037224 */ /* 0x000fe200078e0013 */
[----:B------:R-:W-:Y:S01]  /*127b0*/  IADD3 R21, P0, RZ, -R13, RZ ;  /* 0x8000000dff157210 */ /* 0x000fe20007f1e0ff */
[----:B------:R-:W0:Y:S01]  /*127c0*/  F2I.U32.TRUNC.NTZ R16, R16 ;  /* 0x0000001000107305 */ /* 0x000e22000020f000 */
[----:B------:R-:W-:-:S03]  /*127d0*/  ULDC.64 UR6, c[0x0][0x640] ;  /* 0x0001900000067ab9 */ /* 0x000fc60000000a00 */
[----:B------:R-:W-:Y:S01]  /*127e0*/  IMAD.X R2, RZ, RZ, ~R2, P0 ;  /* 0x000000ffff027224 */ /* 0x000fe200000e0e02 */
[----:B------:R-:W-:-:S03]  /*127f0*/  ISETP.NE.U32.AND P0, PT, RZ, UR6, PT ;  /* 0x00000006ff007c0c */ /* 0x000fc6000bf05070 */
[----:B------:R-:W-:Y:S01]  /*12800*/  IMAD R2, R2, UR4, RZ ;  /* 0x0000000402027c24 */ /* 0x000fe2000f8e02ff */
[----:B------:R-:W-:-:S03]  /*12810*/  ISETP.NE.AND.EX P0, PT, RZ, UR7, PT, P0 ;  /* 0x00000007ff007c0c */ /* 0x000fc6000bf05300 */
[----:B------:R-:W-:Y:S01]  /*12820*/  IMAD R5, R21, UR5, R2 ;  /* 0x0000000515057c24 */ /* 0x000fe2000f8e0202 */
[----:B------:R-:W-:Y:S01]  /*12830*/  ULDC UR5, c[0x0][0x154] ;  /* 0x0000550000057ab9 */ /* 0x000fe20000000800 */
[----:B------:R-:W-:Y:S01]  /*12840*/  IMAD.MOV.U32 R2, RZ, RZ, R22 ;  /* 0x000000ffff027224 */ /* 0x000fe200078e0016 */
[----:B0-----:R-:W-:-:S03]  /*12850*/  IADD3 R4, -R16, RZ, RZ ;  /* 0x000000ff10047210 */ /* 0x001fc60007ffe1ff */
[----:B------:R-:W-:Y:S01]  /*12860*/  IMAD.WIDE.U32 R2, R21, UR4, R2 ;  /* 0x0000000415027c25 */ /* 0x000fe2000f8e0002 */
[----:B------:R-:W-:-:S03]  /*12870*/  ULDC UR4, c[0x0][0x618] ;  /* 0x0001860000047ab9 */ /* 0x000fc60000000800 */
[----:B-1----:R-:W-:Y:S01]  /*12880*/  IMAD R14, R15, R4, R14 ;  /* 0x000000040f0e7224 */ /* 0x002fe200078e020e */
[----:B--2---:R-:W-:Y:S01]  /*12890*/  I2FP.F32.U32 R4, R12 ;  /* 0x0000000c00047245 */ /* 0x004fe20000201000 */
[----:B------:R-:W-:Y:S01]  /*128a0*/  IMAD.IADD R3, R3, 0x1, R5 ;  /* 0x0000000103037824 */ /* 0x000fe200078e0205 */
[----:B------:R-:W0:Y:S03]  /*128b0*/  LDC R15, c[0x0][0x148] ;  /* 0x00005200ff0f7b82 */ /* 0x000e260000000800 */
[----:B------:R-:W-:Y:S01]  /*128c0*/  FMUL R4, R4, UR5 ;  /* 0x0000000504047c20 */ /* 0x000fe20008400000 */
[--C-:B------:R-:W-:Y:S02]  /*128d0*/  SHF.R.U64 R16, R2, UR4, R3.reuse ;  /* 0x0000000402107c19 */ /* 0x100fe40008001203 */
[----:B------:R-:W-:Y:S01]  /*128e0*/  SHF.R.U32.HI R3, RZ, UR4, R3 ;  /* 0x00000004ff037c19 */ /* 0x000fe20008011603 */
[----:B------:R-:W-:Y:S01]  /*128f0*/  ULDC UR4, c[0x0][0x608] ;  /* 0x0001820000047ab9 */ /* 0x000fe20000000800 */
[----:B------:R1:W2:Y:S02]  /*12900*/  F2I.U32.TRUNC.NTZ R21, R4 ;  /* 0x0000000400157305 */ /* 0x0002a4000020f000 */
[----:B------:R-:W-:-:S02]  /*12910*/  SHF.R.U64 R20, R16, UR4, R3 ;  /* 0x0000000410147c19 */ /* 0x000fc40008001203 */
[----:B------:R-:W-:Y:S01]  /*12920*/  SHF.R.U32.HI R3, RZ, UR4, R3 ;  /* 0x00000004ff037c19 */ /* 0x000fe20008011603 */
[----:B------:R-:W-:-:S03]  /*12930*/  ULDC UR4, c[0x0][0x658] ;  /* 0x0001960000047ab9 */ /* 0x000fc60000000800 */
[--C-:B------:R-:W-:Y:S02]  /*12940*/  SHF.R.U64 R18, R20, UR4, R3.reuse ;  /* 0x0000000414127c19 */ /* 0x100fe40008001203 */
[----:B------:R-:W-:-:S03]  /*12950*/  SHF.R.U32.HI R23, RZ, UR4, R3 ;  /* 0x00000004ff177c19 */ /* 0x000fc60008011603 */
[----:B------:R-:W-:Y:S02]  /*12960*/  IMAD.MOV.U32 R2, RZ, RZ, R18 ;  /* 0x000000ffff027224 */ /* 0x000fe400078e0012 */
[----:B------:R-:W-:Y:S01]  /*12970*/  IMAD.MOV.U32 R3, RZ, RZ, R23 ;  /* 0x000000ffff037224 */ /* 0x000fe200078e0017 */
[----:B-12---:R-:W-:Y:S06]  /*12980*/  @!P0 BRA `(.L_x_435) ;  /* 0x0000000000288947 */ /* 0x006fec0003800000 */
        /* <DEDUP_REMOVED lines=10> */
.L_x_435:
[----:B------:R-:W1:Y:S01]  /*12a30*/  LDC R4, c[0x0][0x65c] ;  /* 0x00019700ff047b82 */ /* 0x000e620000000800 */
[----:B------:R-:W-:Y:S01]  /*12a40*/  ULDC UR4, c[0x0][0x648] ;  /* 0x0001920000047ab9 */ /* 0x000fe20000000800 */
[----:B------:R-:W-:Y:S01]  /*12a50*/  IADD3 R21, -R21, RZ, RZ ;  /* 0x000000ff15157210 */ /* 0x000fe20007ffe1ff */
[----:B------:R-:W-:Y:S01]  /*12a60*/  ULDC UR5, c[0x0][0x610] ;  /* 0x0001840000057ab9 */ /* 0x000fe20000000800 */
[----:B------:R-:W-:Y:S01]  /*12a70*/  SHF.R.U64 R3, R2, UR4, R3 ;  /* 0x0000000402037c19 */ /* 0x000fe20008001203 */
[----:B------:R-:W-:Y:S01]  /*12a80*/  ULDC UR4, c[0x0][0x638] ;  /* 0x00018e0000047ab9 */ /* 0x000fe20000000800 */
[----:B------:R-:W-:Y:S01]  /*12a90*/  LOP3.LUT R20, R20, UR17, RZ, 0xc0, !PT ;  /* 0x0000001114147c12 */ /* 0x000fe2000f8ec0ff */
[----:B------:R-:W-:Y:S02]  /*12aa0*/  IMAD.MOV.U32 R2, RZ, RZ, 0x1 ;  /* 0x00000001ff027424 */ /* 0x000fe400078e00ff */
[----:B------:R-:W-:Y:S02]  /*12ab0*/  IMAD.MOV R5, RZ, RZ, -R3 ;  /* 0x000000ffff057224 */ /* 0x000fe400078e0a03 */
[----:B------:R-:W-:-:S02]  /*12ac0*/  IMAD R3, R3, UR18, R20 ;  /* 0x0000001203037c24 */ /* 0x000fc4000f8e0214 */
[----:B------:R-:W-:Y:S01]  /*12ad0*/  IMAD R18, R5, UR4, R18 ;  /* 0x0000000405127c24 */ /* 0x000fe2000f8e0212 */
[----:B------:R-:W-:Y:S01]  /*12ae0*/  ULDC UR4, c[0x0][0x600] ;  /* 0x0001800000047ab9 */ /* 0x000fe20000000800 */
[----:B-1----:R-:W-:-:S13]  /*12af0*/  ISETP.NE.AND P0, PT, R4, 0x1, PT ;  /* 0x000000010400780c */ /* 0x002fda0003f05270 */
[----:B0-----:R-:W-:Y:S01]  /*12b00*/  @P0 IMAD R14, R15, R21, R12 ;  /* 0x000000150f0e0224 */ /* 0x001fe200078e020c */
[----:B------:R-:W-:-:S03]  /*12b10*/  LOP3.LUT R15, R16, UR16, RZ, 0xc0, !PT ;  /* 0x00000010100f7c12 */ /* 0x000fc6000f8ec0ff */
[----:B------:R-:W-:Y:S02]  /*12b20*/  IMAD R14, R3, UR5, R14 ;  /* 0x00000005030e7c24 */ /* 0x000fe4000f8e020e */
[----:B------:R-:W-:-:S05]  /*12b30*/  IMAD R3, R18, UR4, R15 ;  /* 0x0000000412037c24 */ /* 0x000fca000f8e020f */
[----:B------:R-:W-:Y:S02]  /*12b40*/  SEL R21, R3, R14, !P0 ;  /* 0x0000000e03157207 */ /* 0x000fe40004000000 */
[----:B------:R-:W-:-:S07]  /*12b50*/  SEL R12, R14, R3, !P0 ;  /* 0x000000030e0c7207 */ /* 0x000fce0004000000 */
.L_x_433:
[----:B------:R-:W-:Y:S05]  /*12b60*/  BSYNC B1 ;  /* 0x0000000000017941 */ /* 0x000fea0003800000 */
.L_x_432:
[----:B------:R-:W-:-:S13]  /*12b70*/  LOP3.LUT P0, RZ, R2, 0xff, RZ, 0xc0, !PT ;  /* 0x000000ff02ff7812 */ /* 0x000fda000780c0ff */
[----:B------:R-:W-:Y:S05]  /*12b80*/  @P0 BRA `(.L_x_436) ;  /* 0xfffffff4002c0947 */ /* 0x000fea000383ffff */
[----:B------:R-:W-:Y:S05]  /*12b90*/  BSYNC B0 ;  /* 0x0000000000007941 */ /* 0x000fea0003800000 */
.L_x_425:
[----:B------:R-:W-:-:S03]  /*12ba0*/  UMOV UR4, 0xffffffff ;  /* 0xffffffff00047882 */ /* 0x000fc60000000000 */
[----:B------:R-:W-:Y:S05]  /*12bb0*/  BRA.DIV UR4, `(.L_x_437) ;  /* 0x0000000a04807947 */ /* 0x000fea000b800000 */
[----:B------:R-:W-:-:S13]  /*12bc0*/  ELECT P6, URZ, PT ;  /* 0x00000000003f782f */ /* 0x000fda00038c0000 */
.L_x_461:
[----:B------:R-:W-:Y:S04]  /*12bd0*/  BSSY B0, `(.L_x_438) ;  /* 0x0000085000007945 */ /* 0x000fe80003800000 */
[----:B------:R-:W-:Y:S05]  /*12be0*/  @!P6 BRA `(.L_x_439) ;  /* 0x00000008000ce947 */ /* 0x000fea0003800000 */
[----:B------:R-:W-:-:S04]  /*12bf0*/  LOP3.LUT R17, R17, 0x2, RZ, 0xfc, !PT ;  /* 0x0000000211117812 */ /* 0x000fc800078efcff */
[----:B------:R-:W-:-:S13]  /*12c00*/  ISETP.NE.AND P0, PT, R17, 0x3, PT ;  /* 0x000000031100780c */ /* 0x000fda0003f05270 */
[----:B------:R-:W-:Y:S05]  /*12c10*/  @!P0 BRA `(.L_x_440) ;  /* 0x0000000000048947 */ /* 0x000fea0003800000 */
[----:B------:R-:W-:Y:S01]  /*12c20*/  BPT.TRAP 0x1 ;  /* 0x000000040000795c */ /* 0x000fe20000300000 */
.L_x_440:
[----:B------:R-:W0:Y:S01]  /*12c30*/  S2R R3, SR_CgaCtaId ;  /* 0x0000000000037919 */ /* 0x000e220000008800 */
[----:B------:R-:W-:-:S04]  /*12c40*/  MOV R2, 0x400 ;  /* 0x0000040000027802 */ /* 0x000fc80000000f00 */
[----:B0-----:R-:W-:Y:S02]  /*12c50*/  LEA R3, R3, R2, 0x18 ;  /* 0x0000000203037211 */ /* 0x001fe400078ec0ff */
[----:B------:R-:W-:-:S03]  /*12c60*/  SHF.L.U32 R2, R0, 0x1f, RZ ;  /* 0x0000001f00027819 */ /* 0x000fc600000006ff */
[----:B------:R-:W-:-:S04]  /*12c70*/  VIADD R3, R3, 0x70 ;  /* 0x0000007003037836 */ /* 0x000fc80000000000 */
[C---:B------:R-:W-:Y:S02]  /*12c80*/  IMAD R7, R10.reuse, 0x8, R3 ;  /* 0x000000080a077824 */ /* 0x040fe400078e0203 */
[----:B------:R-:W-:Y:S02]  /*12c90*/  VIADD R10, R10, 0x1 ;  /* 0x000000010a0a7836 */ /* 0x000fe40000000000 */
[----:B------:R-:W0:Y:S03]  /*12ca0*/  SYNCS.PHASECHK.TRANS64.TRYWAIT P0, [R7+URZ], R2 ;  /* 0x00000002070075a7 */ /* 0x000e26000800017f */
[----:B------:R-:W-:-:S04]  /*12cb0*/  ISETP.NE.AND P1, PT, R10, 0xe, PT ;  /* 0x0000000e0a00780c */ /* 0x000fc80003f25270 */
[----:B------:R-:W-:Y:S02]  /*12cc0*/  SEL R5, RZ, 0x1, P1 ;  /* 0x00000001ff057807 */ /* 0x000fe40000800000 */
[----:B------:R-:W-:Y:S02]  /*12cd0*/  SEL R10, R10, RZ, P1 ;  /* 0x000000ff0a0a7207 */ /* 0x000fe40000800000 */
[----:B------:R-:W-:-:S03]  /*12ce0*/  LOP3.LUT R5, R0, R5, RZ, 0x3c, !PT ;  /* 0x0000000500057212 */ /* 0x000fc600078e3cff */
[----:B------:R-:W-:Y:S01]  /*12cf0*/  IMAD R9, R10, 0x8, R3 ;  /* 0x000000080a097824 */ /* 0x000fe200078e0203 */
[----:B------:R-:W-:Y:S01]  /*12d00*/  SHF.L.U32 R4, R5, 0x1f, RZ ;  /* 0x0000001f05047819 */ /* 0x000fe200000006ff */
[----:B0-----:R-:W-:Y:S06]  /*12d10*/  @!P0 BRA `(.L_x_441) ;  /* 0x0000000800488947 */ /* 0x001fec0003800000 */
.L_x_462:
[----:B------:R-:W1:Y:S01]  /*12d20*/  SYNCS.PHASECHK.TRANS64.TRYWAIT P0, [R9+URZ], R4 ;  /* 0x00000004090075a7 */ /* 0x000e62000800017f */
[----:B------:R-:W-:-:S04]  /*12d30*/  IADD3 R0, R10, 0x1, RZ ;  /* 0x000000010a007810 */ /* 0x000fc80007ffe0ff */
[----:B------:R-:W-:-:S04]  /*12d40*/  ISETP.NE.AND P1, PT, R0, 0xe, PT ;  /* 0x0000000e0000780c */ /* 0x000fc80003f25270 */
[----:B0-----:R-:W-:Y:S02]  /*12d50*/  SEL R2, RZ, 0x1, P1 ;  /* 0x00000001ff027807 */ /* 0x001fe40000800000 */
[----:B------:R-:W-:Y:S02]  /*12d60*/  SEL R0, R0, RZ, P1 ;  /* 0x000000ff00007207 */ /* 0x000fe40000800000 */
[----:B------:R-:W-:-:S03]  /*12d70*/  LOP3.LUT R7, R5, R2, RZ, 0x3c, !PT ;  /* 0x0000000205077212 */ /* 0x000fc600078e3cff */
[----:B------:R-:W-:Y:S01]  /*12d80*/  IMAD R6, R0, 0x8, R3 ;  /* 0x0000000800067824 */ /* 0x000fe200078e0203 */
[----:B------:R-:W-:Y:S01]  /*12d90*/  SHF.L.U32 R5, R7, 0x1f, RZ ;  /* 0x0000001f07057819 */ /* 0x000fe200000006ff */
[----:B-1----:R-:W-:Y:S06]  /*12da0*/  @!P0 BRA `(.L_x_442) ;  /* 0x0000000800388947 */ /* 0x002fec0003800000 */
.L_x_463:
[----:B------:R-:W1:Y:S01]  /*12db0*/  SYNCS.PHASECHK.TRANS64.TRYWAIT P0, [R6+URZ], R5 ;  /* 0x00000005060075a7 */ /* 0x000e62000800017f */
[----:B------:R-:W-:-:S05]  /*12dc0*/  VIADD R0, R0, 0x1 ;  /* 0x0000000100007836 */ /* 0x000fca0000000000 */
[----:B------:R-:W-:-:S04]  /*12dd0*/  ISETP.NE.AND P1, PT, R0, 0xe, PT ;  /* 0x0000000e0000780c */ /* 0x000fc80003f25270 */
[----:B------:R-:W-:Y:S02]  /*12de0*/  SEL R2, RZ, 0x1, P1 ;  /* 0x00000001ff027807 */ /* 0x000fe40000800000 */
[----:B------:R-:W-:Y:S02]  /*12df0*/  SEL R0, R0, RZ, P1 ;  /* 0x000000ff00007207 */ /* 0x000fe40000800000 */
[----:B------:R-:W-:-:S03]  /*12e00*/  LOP3.LUT R7, R7, R2, RZ, 0x3c, !PT ;  /* 0x0000000207077212 */ /* 0x000fc600078e3cff */
[----:B0-----:R-:W-:Y:S01]  /*12e10*/  IMAD R9, R0, 0x8, R3 ;  /* 0x0000000800097824 */ /* 0x001fe200078e0203 */
[----:B------:R-:W-:Y:S01]  /*12e20*/  SHF.L.U32 R4, R7, 0x1f, RZ ;  /* 0x0000001f07047819 */ /* 0x000fe200000006ff */
[----:B-1----:R-:W-:Y:S06]  /*12e30*/  @!P0 BRA `(.L_x_443) ;  /* 0x0000000800288947 */ /* 0x002fec0003800000 */
.L_x_464:
        /* <DEDUP_REMOVED lines=9> */
.L_x_465:
[----:B------:R-:W1:Y:S01]  /*12ed0*/  SYNCS.PHASECHK.TRANS64.TRYWAIT P0, [R6+URZ], R5 ;  /* 0x00000005060075a7 */ /* 0x000e62000800017f */
[----:B------:R-:W-:-:S05]  /*12ee0*/  VIADD R0, R0, 0x1 ;  /* 0x0000000100007836 */ /* 0x000fca0000000000 */
[----:B------:R-:W-:-:S04]  /*12ef0*/  ISETP.NE.AND P1, PT, R0, 0xe, PT ;  /* 0x0000000e0000780c */ /* 0x000fc80003f25270 */
[----:B------:R-:W-:Y:S02]  /*12f00*/  SEL R2, RZ, 0x1, P1 ;  /* 0x00000001ff027807 */ /* 0x000fe40000800000 */
[----:B------:R-:W-:Y:S02]  /*12f10*/  SEL R0, R0, RZ, P1 ;  /* 0x000000ff00007207 */ /* 0x000fe40000800000 */
[----:B------:R-:W-:Y:S02]  /*12f20*/  LOP3.LUT R7, R7, R2, RZ, 0x3c, !PT ;  /* 0x0000000207077212 */ /* 0x000fe400078e3cff */
[----:B0-----:R-:W-:Y:S02]  /*12f30*/  LEA R9, R0, R3, 0x3 ;  /* 0x0000000300097211 */ /* 0x001fe400078e18ff */
[----:B------:R-:W-:Y:S01]  /*12f40*/  SHF.L.U32 R4, R7, 0x1f, RZ ;  /* 0x0000001f07047819 */ /* 0x000fe200000006ff */
[----:B-1----:R-:W-:Y:S06]  /*12f50*/  @!P0 BRA `(.L_x_445) ;  /* 0x0000000800088947 */ /* 0x002fec0003800000 */
.L_x_466:
        /* <DEDUP_REMOVED lines=9> */
.L_x_467:
        /* <DEDUP_REMOVED lines=9> */
.L_x_468:
        /* <DEDUP_REMOVED lines=9> */
.L_x_469:
[----:B------:R-:W1:Y:S01]  /*13110*/  SYNCS.PHASECHK.TRANS64.TRYWAIT P0, [R6+URZ], R5 ;  /* 0x00000005060075a7 */ /* 0x000e62000800017f */
[----:B------:R-:W-:-:S04]  /*13120*/  IADD3 R0, R0, 0x1, RZ ;  /* 0x0000000100007810 */ /* 0x000fc80007ffe0ff */
[----:B------:R-:W-:-:S04]  /*13130*/  ISETP.NE.AND P1, PT, R0, 0xe, PT ;  /* 0x0000000e0000780c */ /* 0x000fc80003f25270 */
[----:B------:R-:W-:Y:S02]  /*13140*/  SEL R2, RZ, 0x1, P1 ;  /* 0x00000001ff027807 */ /* 0x000fe40000800000 */
[----:B------:R-:W-:Y:S02]  /*13150*/  SEL R0, R0, RZ, P1 ;  /* 0x000000ff00007207 */ /* 0x000fe40000800000 */
[----:B------:R-:W-:-:S03]  /*13160*/  LOP3.LUT R7, R7, R2, RZ, 0x3c, !PT ;  /* 0x0000000207077212 */ /* 0x000fc600078e3cff */
[----:B0-----:R-:W-:Y:S01]  /*13170*/  IMAD R9, R0, 0x8, R3 ;  /* 0x0000000800097824 */ /* 0x001fe200078e0203 */
[----:B------:R-:W-:Y:S01]  /*13180*/  SHF.L.U32 R4, R7, 0x1f, RZ ;  /* 0x0000001f07047819 */ /* 0x000fe200000006ff */
[----:B-1----:R-:W-:Y:S06]  /*13190*/  @!P0 BRA `(.L_x_449) ;  /* 0x0000000400c88947 */ /* 0x002fec0003800000 */
.L_x_470:
        /* <DEDUP_REMOVED lines=9> */
.L_x_471:
        /* <DEDUP_REMOVED lines=9> */
.L_x_472:
        /* <DEDUP_REMOVED lines=9> */
.L_x_473:
[----:B------:R-:W1:Y:S01]  /*13350*/  SYNCS.PHASECHK.TRANS64.TRYWAIT P0, [R6+URZ], R5 ;  /* 0x00000005060075a7 */ /* 0x000e62000800017f */
[----:B------:R-:W-:-:S05]  /*13360*/  VIADD R0, R0, 0x1 ;  /* 0x0000000100007836 */ /* 0x000fca0000000000 */
[----:B------:R-:W-:-:S04]  /*13370*/  ISETP.NE.AND P1, PT, R0, 0xe, PT ;  /* 0x0000000e0000780c */ /* 0x000fc80003f25270 */
[----:B------:R-:W-:Y:S02]  /*13380*/  SEL R2, RZ, 0x1, P1 ;  /* 0x00000001ff027807 */ /* 0x000fe40000800000 */
[----:B------:R-:W-:Y:S02]  /*13390*/  SEL R0, R0, RZ, P1 ;  /* 0x000000ff00007207 */ /* 0x000fe40000800000 */
[----:B------:R-:W-:Y:S01]  /*133a0*/  LOP3.LUT R2, R7, R2, RZ, 0x3c, !PT ;  /* 0x0000000207027212 */ /* 0x000fe200078e3cff */
[----:B-1----:R-:W-:Y:S06]  /*133b0*/  @!P0 BRA `(.L_x_453) ;  /* 0x0000000400908947 */ /* 0x002fec0003800000 */
.L_x_474:
[----:B------:R-:W-:Y:S01]  /*133c0*/  IMAD R3, R0, 0x8, R3 ;  /* 0x0000000800037824 */ /* 0x000fe200078e0203 */
[----:B------:R-:W-:-:S07]  /*133d0*/  SHF.L.U32 R0, R2, 0x1f, RZ ;  /* 0x0000001f02007819 */ /* 0x000fce00000006ff */
.L_x_454:
[----:B--2---:R2:W3:Y:S02]  /*133e0*/  SYNCS.PHASECHK.TRANS64.TRYWAIT P0, [R3+URZ], R0 ;  /* 0x00000000030075a7 */ /* 0x0044e4000800017f */
[----:B---3--:R-:W-:Y:S05]  /*133f0*/  @!P0 NANOSLEEP.SYNCS 0x989680 ;  /* 0x009896800000895d */ /* 0x008fea0003900000 */
[----:B------:R-:W3:Y:S02]  /*13400*/  @!P0 SYNCS.PHASECHK.TRANS64 P0, [R3+URZ], R0 ;  /* 0x00000000030085a7 */ /* 0x000ee4000800007f */
[----:B---3--:R-:W-:Y:S05]  /*13410*/  @!P0 BRA `(.L_x_454) ;  /* 0xfffffffc00f08947 */ /* 0x008fea000383ffff */
.L_x_439:
[----:B------:R-:W-:Y:S05]  /*13420*/  BSYNC B0 ;  /* 0x0000000000007941 */ /* 0x000fea0003800000 */
.L_x_438:
[----:B------:R-:W-:Y:S05]  /*13430*/  EXIT ;  /* 0x000000000000794d */ /* 0x000fea0003800000 */
.L_x_22:
[----:B---3--:R3:W4:Y:S02]  /*13440*/  SYNCS.PHASECHK.TRANS64.TRYWAIT P1, [R3+URZ], R0 ;  /* 0x00000000030075a7 */ /* 0x008724000802017f */
[----:B----4-:R-:W-:Y:S05]  /*13450*/  @!P1 NANOSLEEP.SYNCS 0x989680 ;  /* 0x009896800000995d */ /* 0x010fea0003900000 */
[----:B------:R-:W4:Y:S02]  /*13460*/  @!P1 SYNCS.PHASECHK.TRANS64 P1, [R3+URZ], R0 ;  /* 0x00000000030095a7 */ /* 0x000f24000802007f */
[----:B----4-:R-:W-:Y:S05]  /*13470*/  @!P1 BRA `(.L_x_22) ;  /* 0xfffffffc00f09947 */ /* 0x010fea000383ffff */
[----:B------:R-:W-:Y:S05]  /*13480*/  BRA `(.L_x_21) ;  /* 0xfffffee000887947 */ /* 0x000fea000383ffff */
.L_x_27:
[----:B--2---:R-:W-:-:S04]  /*13490*/  IMAD.U32 R6, RZ, RZ, UR4 ;  /* 0x00000004ff067e24 */ /* 0x004fc8000f8e00ff */
[----:B------:R2:W3:Y:S03]  /*134a0*/  SYNCS.PHASECHK.TRANS64.TRYWAIT P1, [R6+URZ], R5 ;  /* 0x00000005060075a7 */ /* 0x0004e6000802017f */
[----:B---3--:R-:W-:Y:S05]  /*134b0*/  @!P1 NANOSLEEP.SYNCS 0x989680 ;  /* 0x009896800000995d */ /* 0x008fea0003900000 */
[----:B------:R-:W3:Y:S02]  /*134c0*/  @!P1 SYNCS.PHASECHK.TRANS64 P1, [R6+URZ], R5 ;  /* 0x00000005060095a7 */ /* 0x000ee4000802007f */
[----:B---3--:R-:W-:Y:S05]  /*134d0*/  @!P1 BRA `(.L_x_27) ;  /* 0xfffffffc00ec9947 */ /* 0x008fea000383ffff */
[----:B------:R-:W-:Y:S05]  /*134e0*/  BRA `(.L_x_26) ;  /* 0xfffffee400187947 */ /* 0x000fea000383ffff */
.L_x_426:
[----:B------:R-:W-:Y:S01]  /*134f0*/  BSSY B1, `(.L_x_455) ;  /* 0x0000006000017945 */ /* 0x000fe20003800000 */
[----:B------:R-:W-:-:S07]  /*13500*/  IMAD.MOV.U32 R15, RZ, RZ, -0x1 ;  /* 0xffffffffff0f7424 */ /* 0x000fce00078e00ff */
[----:B------:R-:W-:Y:S05]  /*13510*/  WARPSYNC.COLLECTIVE R15, `(.L_x_456) ;  /* 0x000000000f0c7348 */ /* 0x000fea0003c00000 */
[----:B------:R-:W-:Y:S02]  /*13520*/  ELECT P6, UR62, PT ;  /* 0x00000000003e782f */ /* 0x000fe400038c0000 */
[----:B------:R-:W-:Y:S01]  /*13530*/  MOV R14, UR62 ;  /* 0x0000003e000e7c02 */ /* 0x000fe20008000f00 */
[----:B------:R-:W-:Y:S10]  /*13540*/  ENDCOLLECTIVE ;  /* 0x000000000000791b */ /* 0x000ff40003800000 */
.L_x_456:
[----:B------:R-:W-:Y:S05]  /*13550*/  BSYNC B1 ;  /* 0x0000000000017941 */ /* 0x000fea0003800000 */
.L_x_455:
[----:B------:R-:W-:Y:S05]  /*13560*/  BRA `(.L_x_457) ;  /* 0xffffffe800c07947 */ /* 0x000fea000383ffff */
.L_x_429:
[----:B0-----:R0:W2:Y:S02]  /*13570*/  SYNCS.PHASECHK.TRANS64.TRYWAIT P0, [R15+URZ+0x70], R4 ;  /* 0x000070040f0075a7 */ /* 0x0010a4000800017f */
[----:B--2---:R-:W-:Y:S05]  /*13580*/  @!P0 NANOSLEEP.SYNCS 0x989680 ;  /* 0x009896800000895d */ /* 0x004fea0003900000 */
[----:B------:R-:W2:Y:S02]  /*13590*/  @!P0 SYNCS.PHASECHK.TRANS64 P0, [R15+URZ+0x70], R4 ;  /* 0x000070040f0085a7 */ /* 0x000ea4000800007f */
[----:B--2---:R-:W-:Y:S05]  /*135a0*/  @!P0 BRA `(.L_x_429) ;  /* 0xfffffffc00f08947 */ /* 0x004fea000383ffff */
[----:B------:R-:W-:Y:S05]  /*135b0*/  BRA `(.L_x_458) ;  /* 0xffffffec00007947 */ /* 0x000fea000383ffff */
.L_x_437:
[----:B------:R-:W-:Y:S01]  /*135c0*/  BSSY B0, `(.L_x_459) ;  /* 0x0000006000007945 */ /* 0x000fe20003800000 */
[----:B------:R-:W-:-:S07]  /*135d0*/  IMAD.MOV.U32 R15, RZ, RZ, -0x1 ;  /* 0xffffffffff0f7424 */ /* 0x000fce00078e00ff */
[----:B------:R-:W-:Y:S05]  /*135e0*/  WARPSYNC.COLLECTIVE R15, `(.L_x_460) ;  /* 0x000000000f0c7348 */ /* 0x000fea0003c00000 */
[----:B------:R-:W-:Y:S02]  /*135f0*/  ELECT P6, UR62, PT ;  /* 0x00000000003e782f */ /* 0x000fe400038c0000 */
[----:B------:R-:W-:Y:S01]  /*13600*/  MOV R14, UR62 ;  /* 0x0000003e000e7c02 */ /* 0x000fe20008000f00 */
[----:B------:R-:W-:Y:S10]  /*13610*/  ENDCOLLECTIVE ;  /* 0x000000000000791b */ /* 0x000ff40003800000 */
.L_x_460:
[----:B------:R-:W-:Y:S05]  /*13620*/  BSYNC B0 ;  /* 0x0000000000007941 */ /* 0x000fea0003800000 */
.L_x_459:
[----:B------:R-:W-:Y:S05]  /*13630*/  BRA `(.L_x_461) ;  /* 0xfffffff400647947 */ /* 0x000fea000383ffff */
.L_x_441:
[----:B0-----:R0:W1:Y:S02]  /*13640*/  SYNCS.PHASECHK.TRANS64.TRYWAIT P0, [R7+URZ], R2 ;  /* 0x00000002070075a7 */ /* 0x001064000800017f */
[----:B-1----:R-:W-:Y:S05]  /*13650*/  @!P0 NANOSLEEP.SYNCS 0x989680 ;  /* 0x009896800000895d */ /* 0x002fea0003900000 */
[----:B------:R-:W1:Y:S02]  /*13660*/  @!P0 SYNCS.PHASECHK.TRANS64 P0, [R7+URZ], R2 ;  /* 0x00000002070085a7 */ /* 0x000e64000800007f */
[----:B-1----:R-:W-:Y:S05]  /*13670*/  @!P0 BRA `(.L_x_441) ;  /* 0xfffffffc00f08947 */ /* 0x002fea000383ffff */
[----:B------:R-:W-:Y:S05]  /*13680*/  BRA `(.L_x_462) ;  /* 0xfffffff400a47947 */ /* 0x000fea000383ffff */
.L_x_442:
[----:B0-----:R0:W1:Y:S02]  /*13690*/  SYNCS.PHASECHK.TRANS64.TRYWAIT P0, [R9+URZ], R4 ;  /* 0x00000004090075a7 */ /* 0x001064000800017f */
[----:B-1----:R-:W-:Y:S05]  /*136a0*/  @!P0 NANOSLEEP.SYNCS 0x989680 ;  /* 0x009896800000895d */ /* 0x002fea0003900000 */
[----:B------:R-:W1:Y:S02]  /*136b0*/  @!P0 SYNCS.PHASECHK.TRANS64 P0, [R9+URZ], R4 ;  /* 0x00000004090085a7 */ /* 0x000e64000800007f */
[----:B-1----:R-:W-:Y:S05]  /*136c0*/  @!P0 BRA `(.L_x_442) ;  /* 0xfffffffc00f08947 */ /* 0x002fea000383ffff */
[----:B------:R-:W-:Y:S05]  /*136d0*/  BRA `(.L_x_463) ;  /* 0xfffffff400b47947 */ /* 0x000fea000383ffff */
.L_x_443:
[----:B0-----:R0:W1:Y:S02]  /*136e0*/  SYNCS.PHASECHK.TRANS64.TRYWAIT P0, [R6+URZ], R5 ;  /* 0x00000005060075a7 */ /* 0x001064000800017f */
[----:B-1----:R-:W-:Y:S05]  /*136f0*/  @!P0 NANOSLEEP.SYNCS 0x989680 ;  /* 0x009896800000895d */ /* 0x002fea0003900000 */
[----:B------:R-:W1:Y:S02]  /*13700*/  @!P0 SYNCS.PHASECHK.TRANS64 P0, [R6+URZ], R5 ;  /* 0x00000005060085a7 */ /* 0x000e64000800007f */
[----:B-1----:R-:W-:Y:S05]  /*13710*/  @!P0 BRA `(.L_x_443) ;  /* 0xfffffffc00f08947 */ /* 0x002fea000383ffff */
[----:B------:R-:W-:Y:S05]  /*13720*/  BRA `(.L_x_464) ;  /* 0xfffffff400c47947 */ /* 0x000fea000383ffff */
.L_x_444:
[----:B0-----:R0:W1:Y:S02]  /*13730*/  SYNCS.PHASECHK.TRANS64.TRYWAIT P0, [R9+URZ], R4 ;  /* 0x00000004090075a7 */ /* 0x001064000800017f */
[----:B-1----:R-:W-:Y:S05]  /*13740*/  @!P0 NANOSLEEP.SYNCS 0x989680 ;  /* 0x009896800000895d */ /* 0x002fea0003900000 */
[----:B------:R-:W1:Y:S02]  /*13750*/  @!P0 SYNCS.PHASECHK.TRANS64 P0, [R9+URZ], R4 ;  /* 0x00000004090085a7 */ /* 0x000e64000800007f */
[----:B-1----:R-:W-:Y:S05]  /*13760*/  @!P0 BRA `(.L_x_444) ;  /* 0xfffffffc00f08947 */ /* 0x002fea000383ffff */
[----:B------:R-:W-:Y:S05]  /*13770*/  BRA `(.L_x_465) ;  /* 0xfffffff400d47947 */ /* 0x000fea000383ffff */
.L_x_445:
[----:B0-----:R0:W1:Y:S02]  /*13780*/  SYNCS.PHASECHK.TRANS64.TRYWAIT P0, [R6+URZ], R5 ;  /* 0x00000005060075a7 */ /* 0x001064000800017f */
[----:B-1----:R-:W-:Y:S05]  /*13790*/  @!P0 NANOSLEEP.SYNCS 0x989680 ;  /* 0x009896800000895d */ /* 0x002fea0003900000 */
[----:B------:R-:W1:Y:S02]  /*137a0*/  @!P0 SYNCS.PHASECHK.TRANS64 P0, [R6+URZ], R5 ;  /* 0x00000005060085a7 */ /* 0x000e64000800007f */
[----:B-1----:R-:W-:Y:S05]  /*137b0*/  @!P0 BRA `(.L_x_445) ;  /* 0xfffffffc00f08947 */ /* 0x002fea000383ffff */
[----:B------:R-:W-:Y:S05]  /*137c0*/  BRA `(.L_x_466) ;  /* 0xfffffff400e47947 */ /* 0x000fea000383ffff */
.L_x_446:
[----:B0-----:R0:W1:Y:S02]  /*137d0*/  SYNCS.PHASECHK.TRANS64.TRYWAIT P0, [R9+URZ], R4 ;  /* 0x00000004090075a7 */ /* 0x001064000800017f */
[----:B-1----:R-:W-:Y:S05]  /*137e0*/  @!P0 NANOSLEEP.SYNCS 0x989680 ;  /* 0x009896800000895d */ /* 0x002fea0003900000 */
[----:B------:R-:W1:Y:S02]  /*137f0*/  @!P0 SYNCS.PHASECHK.TRANS64 P0, [R9+URZ], R4 ;  /* 0x00000004090085a7 */ /* 0x000e64000800007f */
[----:B-1----:R-:W-:Y:S05]  /*13800*/  @!P0 BRA `(.L_x_446) ;  /* 0xfffffffc00f08947 */ /* 0x002fea000383ffff */
[----:B------:R-:W-:Y:S05]  /*13810*/  BRA `(.L_x_467) ;  /* 0xfffffff400f47947 */ /* 0x000fea000383ffff */
.L_x_447:
[----:B0-----:R0:W1:Y:S02]  /*13820*/  SYNCS.PHASECHK.TRANS64.TRYWAIT P0, [R6+URZ], R5 ;  /* 0x00000005060075a7 */ /* 0x001064000800017f */
[----:B-1----:R-:W-:Y:S05]  /*13830*/  @!P0 NANOSLEEP.SYNCS 0x989680 ;  /* 0x009896800000895d */ /* 0x002fea0003900000 */
[----:B------:R-:W1:Y:S02]  /*13840*/  @!P0 SYNCS.PHASECHK.TRANS64 P0, [R6+URZ], R5 ;  /* 0x00000005060085a7 */ /* 0x000e64000800007f */
[----:B-1----:R-:W-:Y:S05]  /*13850*/  @!P0 BRA `(.L_x_447) ;  /* 0xfffffffc00f08947 */ /* 0x002fea000383ffff */
[----:B------:R-:W-:Y:S05]  /*13860*/  BRA `(.L_x_468) ;  /* 0xfffffff800047947 */ /* 0x000fea000383ffff */
.L_x_448:
[----:B0-----:R0:W1:Y:S02]  /*13870*/  SYNCS.PHASECHK.TRANS64.TRYWAIT P0, [R9+URZ], R4 ;  /* 0x00000004090075a7 */ /* 0x001064000800017f */
[----:B-1----:R-:W-:Y:S05]  /*13880*/  @!P0 NANOSLEEP.SYNCS 0x989680 ;  /* 0x009896800000895d */ /* 0x002fea0003900000 */
[----:B------:R-:W1:Y:S02]  /*13890*/  @!P0 SYNCS.PHASECHK.TRANS64 P0, [R9+URZ], R4 ;  /* 0x00000004090085a7 */ /* 0x000e64000800007f */
[----:B-1----:R-:W-:Y:S05]  /*138a0*/  @!P0 BRA `(.L_x_448) ;  /* 0xfffffffc00f08947 */ /* 0x002fea000383ffff */
[----:B------:R-:W-:Y:S05]  /*138b0*/  BRA `(.L_x_469) ;  /* 0xfffffff800147947 */ /* 0x000fea000383ffff */
.L_x_449:
[----:B0-----:R0:W1:Y:S02]  /*138c0*/  SYNCS.PHASECHK.TRANS64.TRYWAIT P0, [R6+URZ], R5 ;  /* 0x00000005060075a7 */ /* 0x001064000800017f */
[----:B-1----:R-:W-:Y:S05]  /*138d0*/  @!P0 NANOSLEEP.SYNCS 0x989680 ;  /* 0x009896800000895d */ /* 0x002fea0003900000 */
[----:B------:R-:W1:Y:S02]  /*138e0*/  @!P0 SYNCS.PHASECHK.TRANS64 P0, [R6+URZ], R5 ;  /* 0x00000005060085a7 */ /* 0x000e64000800007f */
[----:B-1----:R-:W-:Y:S05]  /*138f0*/  @!P0 BRA `(.L_x_449) ;  /* 0xfffffffc00f08947 */ /* 0x002fea000383ffff */
[----:B------:R-:W-:Y:S05]  /*13900*/  BRA `(.L_x_470) ;  /* 0xfffffff800247947 */ /* 0x000fea000383ffff */
.L_x_450:
[----:B0-----:R0:W1:Y:S02]  /*13910*/  SYNCS.PHASECHK.TRANS64.TRYWAIT P0, [R9+URZ], R4 ;  /* 0x00000004090075a7 */ /* 0x001064000800017f */
[----:B-1----:R-:W-:Y:S05]  /*13920*/  @!P0 NANOSLEEP.SYNCS 0x989680 ;  /* 0x009896800000895d */ /* 0x002fea0003900000 */
[----:B------:R-:W1:Y:S02]  /*13930*/  @!P0 SYNCS.PHASECHK.TRANS64 P0, [R9+URZ], R4 ;  /* 0x00000004090085a7 */ /* 0x000e64000800007f */
[----:B-1----:R-:W-:Y:S05]  /*13940*/  @!P0 BRA `(.L_x_450) ;  /* 0xfffffffc00f08947 */ /* 0x002fea000383ffff */
[----:B------:R-:W-:Y:S05]  /*13950*/  BRA `(.L_x_471) ;  /* 0xfffffff800347947 */ /* 0x000fea000383ffff */
.L_x_451:
[----:B0-----:R0:W1:Y:S02]  /*13960*/  SYNCS.PHASECHK.TRANS64.TRYWAIT P0, [R6+URZ], R5 ;  /* 0x00000005060075a7 */ /* 0x001064000800017f */
[----:B-1----:R-:W-:Y:S05]  /*13970*/  @!P0 NANOSLEEP.SYNCS 0x989680 ;  /* 0x009896800000895d */ /* 0x002fea0003900000 */
[----:B------:R-:W1:Y:S02]  /*13980*/  @!P0 SYNCS.PHASECHK.TRANS64 P0, [R6+URZ], R5 ;  /* 0x00000005060085a7 */ /* 0x000e64000800007f */
[----:B-1----:R-:W-:Y:S05]  /*13990*/  @!P0 BRA `(.L_x_451) ;  /* 0xfffffffc00f08947 */ /* 0x002fea000383ffff */
[----:B------:R-:W-:Y:S05]  /*139a0*/  BRA `(.L_x_472) ;  /* 0xfffffff800447947 */ /* 0x000fea000383ffff */
.L_x_452:
[----:B0-----:R0:W1:Y:S02]  /*139b0*/  SYNCS.PHASECHK.TRANS64.TRYWAIT P0, [R9+URZ], R4 ;  /* 0x00000004090075a7 */ /* 0x001064000800017f */
[----:B-1----:R-:W-:Y:S05]  /*139c0*/  @!P0 NANOSLEEP.SYNCS 0x989680 ;  /* 0x009896800000895d */ /* 0x002fea0003900000 */
[----:B------:R-:W1:Y:S02]  /*139d0*/  @!P0 SYNCS.PHASECHK.TRANS64 P0, [R9+URZ], R4 ;  /* 0x00000004090085a7 */ /* 0x000e64000800007f */
[----:B-1----:R-:W-:Y:S05]  /*139e0*/  @!P0 BRA `(.L_x_452) ;  /* 0xfffffffc00f08947 */ /* 0x002fea000383ffff */
[----:B------:R-:W-:Y:S05]  /*139f0*/  BRA `(.L_x_473) ;  /* 0xfffffff800547947 */ /* 0x000fea000383ffff */
.L_x_453:
[----:B-1----:R1:W2:Y:S02]  /*13a00*/  SYNCS.PHASECHK.TRANS64.TRYWAIT P0, [R6+URZ], R5 ;  /* 0x00000005060075a7 */ /* 0x0022a4000800017f */
[----:B--2---:R-:W-:Y:S05]  /*13a10*/  @!P0 NANOSLEEP.SYNCS 0x989680 ;  /* 0x009896800000895d */ /* 0x004fea0003900000 */
[----:B------:R-:W2:Y:S02]  /*13a20*/  @!P0 SYNCS.PHASECHK.TRANS64 P0, [R6+URZ], R5 ;  /* 0x00000005060085a7 */ /* 0x000ea4000800007f */
[----:B--2---:R-:W-:Y:S05]  /*13a30*/  @!P0 BRA `(.L_x_453) ;  /* 0xfffffffc00f08947 */ /* 0x004fea000383ffff */
[----:B------:R-:W-:Y:S05]  /*13a40*/  BRA `(.L_x_474) ;  /* 0xfffffff8005c7947 */ /* 0x000fea000383ffff */
.L_x_475:
[----:B------:R-:W-:-:S00]  /*13a50*/  BRA `(.L_x_475) ;  /* 0xfffffffc00fc7947 */ /* 0x000fc0000383ffff */
[----:B------:R-:W-:-:S00]  /*13a60*/  NOP ;  /* 0x0000000000007918 */ /* 0x000fc00000000000 */
        /* <DEDUP_REMOVED lines=9> */
.L_x_476:


//--------------------- .nv.global.init           --------------------------
	.section	.nv.global.init,"aw",@progbits
.nv.global.init:
	.type		$str$22,@object
	.size		$str$22,($str$23 - $str$22)
$str$22:
        /*0000*/ 	.byte	0x6b, 0x5f, 0x74, 0x69, 0x6c, 0x65, 0x5f, 0x63, 0x6f, 0x75, 0x6e, 0x74, 0x20, 0x3e, 0x3d, 0x20
        /*0010*/ 	.byte	0x31, 0x00
	.type		$str$23,@object
	.size		$str$23,(__unnamed_1 - $str$23)
$str$23:
        /*0012*/ 	.byte	0x2f, 0x74, 0x6d, 0x70, 0x2f, 0x63, 0x75, 0x74, 0x6c, 0x61, 0x73, 0x73, 0x5f, 0x73, 0x77, 0x65
        /*0022*/ 	.byte	0x65, 0x70, 0x5f, 0x73, 0x72, 0x63, 0x2f, 0x69, 0x6e, 0x63, 0x6c, 0x75, 0x64, 0x65, 0x2f, 0x63
        /*0032*/ 	.byte	0x75, 0x74, 0x6c, 0x61, 0x73, 0x73, 0x2f, 0x67, 0x65, 0x6d, 0x6d, 0x2f, 0x63, 0x6f, 0x6c, 0x6c
        /*0042*/ 	.byte	0x65, 0x63, 0x74, 0x69, 0x76, 0x65, 0x2f, 0x73, 0x6d, 0x39, 0x30, 0x5f, 0x6d, 0x6d, 0x61, 0x5f
        /*0052*/ 	.byte	0x74, 0x6d, 0x61, 0x5f, 0x67, 0x6d, 0x6d, 0x61, 0x5f, 0x73, 0x73, 0x5f, 0x77, 0x61, 0x72, 0x70
        /*0062*/ 	.byte	0x73, 0x70, 0x65, 0x63, 0x69, 0x61, 0x6c, 0x69, 0x7a, 0x65, 0x64, 0x2e, 0x68, 0x70, 0x70, 0x00
	.type		__unnamed_1,@object
	.size		__unnamed_1,(.L_0 - __unnamed_1)
__unnamed_1:
        /*0072*/ 	.byte	0x76, 0x6f, 0x69, 0x64, 0x20, 0x63, 0x75, 0x74, 0x6c, 0x61, 0x73, 0x73, 0x3a, 0x3a, 0x67, 0x65
        /* <DEDUP_REMOVED lines=181> */
        /*0bd2*/ 	.byte	0x5d, 0x00
.L_0:


//--------------------- .nv.shared._ZN7cutlass13device_kernelINS_4gemm6kernel13GemmUniversalIN4cute5tupleIJiiiiEEENS1_10collective13CollectiveMmaINS1_34MainloopSm90TmaGmmaWarpSpecializedILi14ENS5_IJNS4_1CILi2EEENSA_ILi1EEESC_EEENS1_35KernelTmaWarpSpecializedCooperativeEEENS5_IJNSA_ILi128EEENSA_ILi384EEENSA_ILi16EEEEEENS_10bfloat16_tENS5_IJlSC_lEEESK_SL_NS4_8TiledMMAINS4_8MMA_AtomIJNS4_4SM904GMMA28MMA_64x192x16_F32BF16BF16_SSILNSP_5MajorE0ELSR_0ELNSP_7ScaleInE1ELSS_1EEEEEENS4_6LayoutISD_NS5_IJSC_NSA_ILi0EEESW_EEEEENS5_IJNS4_10UnderscoreESZ_SZ_EEEEENS4_13SM90_TMA_LOADENS4_14ComposedLayoutINS4_7SwizzleILi1ELi4ELi3EEENS4_18smem_ptr_flag_bitsILi16EEENSV_INS5_IJNSA_ILi8EEESI_EEENS5_IJSI_SC_EEEEEEEvNS4_8identityENS4_23SM90_TMA_LOAD_MULTICASTES1C_vS1D_EENS_8epilogue10collective6detail29Sm90TmaWarpSpecializedAdapterINS1H_15DefaultEpilogueISK_SL_SL_NS1G_6thread17LinearCombinationISK_Li1EffLNS1L_9ScaleType4KindE0ELNS_15FloatRoundStyleE2ESK_EENS1_15EpilogueDefaultEEEEEvvEEEEvNT_6ParamsE --------------------------
	.section	.nv.shared._ZN7cutlass13device_kernelINS_4gemm6kernel13GemmUniversalIN4cute5tupleIJiiiiEEENS1_10collective13CollectiveMmaINS1_34MainloopSm90TmaGmmaWarpSpecializedILi14ENS5_IJNS4_1CILi2EEENSA_ILi1EEESC_EEENS1_35KernelTmaWarpSpecializedCooperativeEEENS5_IJNSA_ILi128EEENSA_ILi384EEENSA_ILi16EEEEEENS_10bfloat16_tENS5_IJlSC_lEEESK_SL_NS4_8TiledMMAINS4_8MMA_AtomIJNS4_4SM904GMMA28MMA_64x192x16_F32BF16BF16_SSILNSP_5MajorE0ELSR_0ELNSP_7ScaleInE1ELSS_1EEEEEENS4_6LayoutISD_NS5_IJSC_NSA_ILi0EEESW_EEEEENS5_IJNS4_10UnderscoreESZ_SZ_EEEEENS4_13SM90_TMA_LOADENS4_14ComposedLayoutINS4_7SwizzleILi1ELi4ELi3EEENS4_18smem_ptr_flag_bitsILi16EEENSV_INS5_IJNSA_ILi8EEESI_EEENS5_IJSI_SC_EEEEEEEvNS4_8identityENS4_23SM90_TMA_LOAD_MULTICASTES1C_vS1D_EENS_8epilogue10collective6detail29Sm90TmaWarpSpecializedAdapterINS1H_15DefaultEpilogueISK_SL_SL_NS1G_6thread17LinearCombinationISK_Li1EffLNS1L_9ScaleType4KindE0ELNS_15FloatRoundStyleE2ESK_EENS1_15EpilogueDefaultEEEEEvvEEEEvNT_6ParamsE,"aw",@nobits
	.sectionflags	@""
	.align	16
	.zero		1024


//--------------------- .nv.shared.reserved.0     --------------------------
	.section	.nv.shared.reserved.0,"aw",@nobits
	.weak		__nv_reservedSMEM_offset_0_alias
	.size		__nv_reservedSMEM_offset_0_alias, 0, 0
	.other		__nv_reservedSMEM_offset_0_alias,@"STO_CUDA_RESERVED_SHARED STV_DEFAULT"
__nv_reservedSMEM_offset_0_alias:
	.zero		0


//--------------------- .nv.global                --------------------------
	.section	.nv.global,"aw",@nobits
.nv.global:
	.type		_ZN39_INTERNAL_fb9c9272_4_k_cu_5e109d2b_32234cute1_E,@object
	.size		_ZN39_INTERNAL_fb9c9272_4_k_cu_5e109d2b_32234cute1_E,(_ZN39_INTERNAL_fb9c9272_4_k_cu_5e109d2b_32234cuda3std3__45__cpo6cbeginE - _ZN39_INTERNAL_fb9c9272_4_k_cu_5e109d2b_32234cute1_E)
_ZN39_INTERNAL_fb9c9272_4_k_cu_5e109d2b_32234cute1_E:
	.zero		1
	.type		_ZN39_INTERNAL_fb9c9272_4_k_cu_5e109d2b_32234cuda3std3__45__cpo6cbeginE,@object
	.size		_ZN39_INTERNAL_fb9c9272_4_k_cu_5e109d2b_32234cuda3std3__45__cpo6cbeginE,(_ZN39_INTERNAL_fb9c9272_4_k_cu_5e109d2b_32234cuda3std3__48in_placeE - _ZN39_INTERNAL_fb9c9272_4_k_cu_5e109d2b_32234cuda3std3__45__cpo6cbeginE)
_ZN39_INTERNAL_fb9c9272_4_k_cu_5e109d2b_32234cuda3std3__45__cpo6cbeginE:
	.zero		1
	.type		_ZN39_INTERNAL_fb9c9272_4_k_cu_5e109d2b_32234cuda3std3__48in_placeE,@object
	.size		_ZN39_INTERNAL_fb9c9272_4_k_cu_5e109d2b_32234cuda3std3__48in_placeE,(_ZN39_INTERNAL_fb9c9272_4_k_cu_5e109d2b_32234cuda3std6ranges3__45__cpo9iter_moveE - _ZN39_INTERNAL_fb9c9272_4_k_cu_5e109d2b_32234cuda3std3__48in_placeE)
_ZN39_INTERNAL_fb9c9272_4_k_cu_5e109d2b_32234cuda3std3__48in_placeE:
	.zero		1
	.type		_ZN39_INTERNAL_fb9c9272_4_k_cu_5e109d2b_32234cuda3std6ranges3__45__cpo9iter_moveE,@object
	.size		_ZN39_INTERNAL_fb9c9272_4_k_cu_5e109d2b_32234cuda3std6ranges3__45__cpo9iter_moveE,(_ZN39_INTERNAL_fb9c9272_4_k_cu_5e109d2b_32234cuda3std3__45__cpo5beginE - _ZN39_INTERNAL_fb9c9272_4_k_cu_5e109d2b_32234cuda3std6ranges3__45__cpo9iter_moveE)
_ZN39_INTERNAL_fb9c9272_4_k_cu_5e109d2b_32234cuda3std6ranges3__45__cpo9iter_moveE:
	.zero		1
	.type		_ZN39_INTERNAL_fb9c9272_4_k_cu_5e109d2b_32234cuda3std3__45__cpo5beginE,@object
	.size		_ZN39_INTERNAL_fb9c9272_4_k_cu_5e109d2b_32234cuda3std3__45__cpo5beginE,(_ZN39_INTERNAL_fb9c9272_4_k_cu_5e109d2b_32234cuda3std3__441_GLOBAL__N__fb9c9272_4_k_cu_5e109d2b_32236ignoreE - _ZN39_INTERNAL_fb9c9272_4_k_cu_5e109d2b_32234cuda3std3__45__cpo5beginE)
_ZN39_INTERNAL_fb9c9272_4_k_cu_5e109d2b_32234cuda3std3__45__cpo5beginE:
	.zero		1
	.type		_ZN39_INTERNAL_fb9c9272_4_k_cu_5e109d2b_32234cuda3std3__441_GLOBAL__N__fb9c9272_4_k_cu_5e109d2b_32236ignoreE,@object
	.size		_ZN39_INTERNAL_fb9c9272_4_k_cu_5e109d2b_32234cuda3std3__441_GLOBAL__N__fb9c9272_4_k_cu_5e109d2b_32236ignoreE,(_ZN39_INTERNAL_fb9c9272_4_k_cu_5e109d2b_32234cute7productE - _ZN39_INTERNAL_fb9c9272_4_k_cu_5e109d2b_32234cuda3std3__441_GLOBAL__N__fb9c9272_4_k_cu_5e109d2b_32236ignoreE)
_ZN39_INTERNAL_fb9c9272_4_k_cu_5e109d2b_32234cuda3std3__441_GLOBAL__N__fb9c9272_4_k_cu_5e109d2b_32236ignoreE:
	.zero		1
	.type		_ZN39_INTERNAL_fb9c9272_4_k_cu_5e109d2b_32234cute7productE,@object
	.size		_ZN39_INTERNAL_fb9c9272_4_k_cu_5e109d2b_32234cute7productE,(_ZN39_INTERNAL_fb9c9272_4_k_cu_5e109d2b_32234cuda3std3__45__cpo3endE - _ZN39_INTERNAL_fb9c9272_4_k_cu_5e109d2b_32234cute7productE)
_ZN39_INTERNAL_fb9c9272_4_k_cu_5e109d2b_32234cute7productE:
	.zero		1
	.type		_ZN39_INTERNAL_fb9c9272_4_k_cu_5e109d2b_32234cuda3std3__45__cpo3endE,@object
	.size		_ZN39_INTERNAL_fb9c9272_4_k_cu_5e109d2b_32234cuda3std3__45__cpo3endE,(_ZN39_INTERNAL_fb9c9272_4_k_cu_5e109d2b_32234cuda3std3__419piecewise_constructE - _ZN39_INTERNAL_fb9c9272_4_k_cu_5e109d2b_32234cuda3std3__45__cpo3endE)
_ZN39_INTERNAL_fb9c9272_4_k_cu_5e109d2b_32234cuda3std3__45__cpo3endE:
	.zero		1
	.type		_ZN39_INTERNAL_fb9c9272_4_k_cu_5e109d2b_32234cuda3std3__419piecewise_constructE,@object
	.size		_ZN39_INTERNAL_fb9c9272_4_k_cu_5e109d2b_32234cuda3std3__419piecewise_constructE,(_ZN39_INTERNAL_fb9c9272_4_k_cu_5e109d2b_32234cuda3std3__45__cpo4cendE - _ZN39_INTERNAL_fb9c9272_4_k_cu_5e109d2b_32234cuda3std3__419piecewise_constructE)
_ZN39_INTERNAL_fb9c9272_4_k_cu_5e109d2b_32234cuda3std3__419piecewise_constructE:
	.zero		1
	.type		_ZN39_INTERNAL_fb9c9272_4_k_cu_5e109d2b_32234cuda3std3__45__cpo4cendE,@object
	.size		_ZN39_INTERNAL_fb9c9272_4_k_cu_5e109d2b_32234cuda3std3__45__cpo4cendE,(_ZN39_INTERNAL_fb9c9272_4_k_cu_5e109d2b_32234cuda3std6ranges3__45__cpo4swapE - _ZN39_INTERNAL_fb9c9272_4_k_cu_5e109d2b_32234cuda3std3__45__cpo4cendE)
_ZN39_INTERNAL_fb9c9272_4_k_cu_5e109d2b_32234cuda3std3__45__cpo4cendE:
	.zero		1
	.type		_ZN39_INTERNAL_fb9c9272_4_k_cu_5e109d2b_32234cuda3std6ranges3__45__cpo4swapE,@object
	.size		_ZN39_INTERNAL_fb9c9272_4_k_cu_5e109d2b_32234cuda3std6ranges3__45__cpo4swapE,(.L_8 - _ZN39_INTERNAL_fb9c9272_4_k_cu_5e109d2b_32234cuda3std6ranges3__45__cpo4swapE)
_ZN39_INTERNAL_fb9c9272_4_k_cu_5e109d2b_32234cuda3std6ranges3__45__cpo4swapE:
	.zero		1
.L_8:


//--------------------- .nv.constant0._ZN7cutlass13device_kernelINS_4gemm6kernel13GemmUniversalIN4cute5tupleIJiiiiEEENS1_10collective13CollectiveMmaINS1_34MainloopSm90TmaGmmaWarpSpecializedILi14ENS5_IJNS4_1CILi2EEENSA_ILi1EEESC_EEENS1_35KernelTmaWarpSpecializedCooperativeEEENS5_IJNSA_ILi128EEENSA_ILi384EEENSA_ILi16EEEEEENS_10bfloat16_tENS5_IJlSC_lEEESK_SL_NS4_8TiledMMAINS4_8MMA_AtomIJNS4_4SM904GMMA28MMA_64x192x16_F32BF16BF16_SSILNSP_5MajorE0ELSR_0ELNSP_7ScaleInE1ELSS_1EEEEEENS4_6LayoutISD_NS5_IJSC_NSA_ILi0EEESW_EEEEENS5_IJNS4_10UnderscoreESZ_SZ_EEEEENS4_13SM90_TMA_LOADENS4_14ComposedLayoutINS4_7SwizzleILi1ELi4ELi3EEENS4_18smem_ptr_flag_bitsILi16EEENSV_INS5_IJNSA_ILi8EEESI_EEENS5_IJSI_SC_EEEEEEEvNS4_8identityENS4_23SM90_TMA_LOAD_MULTICASTES1C_vS1D_EENS_8epilogue10collective6detail29Sm90TmaWarpSpecializedAdapterINS1H_15DefaultEpilogueISK_SL_SL_NS1G_6thread17LinearCombinationISK_Li1EffLNS1L_9ScaleType4KindE0ELNS_15FloatRoundStyleE2ESK_EENS1_15EpilogueDefaultEEEEEvvEEEEvNT_6ParamsE --------------------------
	.section	.nv.constant0._ZN7cutlass13device_kernelINS_4gemm6kernel13GemmUniversalIN4cute5tupleIJiiiiEEENS1_10collective13CollectiveMmaINS1_34MainloopSm90TmaGmmaWarpSpecializedILi14ENS5_IJNS4_1CILi2EEENSA_ILi1EEESC_EEENS1_35KernelTmaWarpSpecializedCooperativeEEENS5_IJNSA_ILi128EEENSA_ILi384EEENSA_ILi16EEEEEENS_10bfloat16_tENS5_IJlSC_lEEESK_SL_NS4_8TiledMMAINS4_8MMA_AtomIJNS4_4SM904GMMA28MMA_64x192x16_F32BF16BF16_SSILNSP_5MajorE0ELSR_0ELNSP_7ScaleInE1ELSS_1EEEEEENS4_6LayoutISD_NS5_IJSC_NSA_ILi0EEESW_EEEEENS5_IJNS4_10UnderscoreESZ_SZ_EEEEENS4_13SM90_TMA_LOADENS4_14ComposedLayoutINS4_7SwizzleILi1ELi4ELi3EEENS4_18smem_ptr_flag_bitsILi16EEENSV_INS5_IJNSA_ILi8EEESI_EEENS5_IJSI_SC_EEEEEEEvNS4_8identityENS4_23SM90_TMA_LOAD_MULTICASTES1C_vS1D_EENS_8epilogue10collective6detail29Sm90TmaWarpSpecializedAdapterINS1H_15DefaultEpilogueISK_SL_SL_NS1G_6thread17LinearCombinationISK_Li1EffLNS1L_9ScaleType4KindE0ELNS_15FloatRoundStyleE2ESK_EENS1_15EpilogueDefaultEEEEEvvEEEEvNT_6ParamsE,"a",@progbits
	.sectionflags	@""
	.align	4
.nv.constant0._ZN7cutlass13device_kernelINS_4gemm6kernel13GemmUniversalIN4cute5tupleIJiiiiEEENS1_10collective13CollectiveMmaINS1_34MainloopSm90TmaGmmaWarpSpecializedILi14ENS5_IJNS4_1CILi2EEENSA_ILi1EEESC_EEENS1_35KernelTmaWarpSpecializedCooperativeEEENS5_IJNSA_ILi128EEENSA_ILi384EEENSA_ILi16EEEEEENS_10bfloat16_tENS5_IJlSC_lEEESK_SL_NS4_8TiledMMAINS4_8MMA_AtomIJNS4_4SM904GMMA28MMA_64x192x16_F32BF16BF16_SSILNSP_5MajorE0ELSR_0ELNSP_7ScaleInE1ELSS_1EEEEEENS4_6LayoutISD_NS5_IJSC_NSA_ILi0EEESW_EEEEENS5_IJNS4_10UnderscoreESZ_SZ_EEEEENS4_13SM90_TMA_LOADENS4_14ComposedLayoutINS4_7SwizzleILi1ELi4ELi3EEENS4_18smem_ptr_flag_bitsILi16EEENSV_INS5_IJNSA_ILi8EEESI_EEENS5_IJSI_SC_EEEEEEEvNS4_8identityENS4_23SM90_TMA_LOAD_MULTICASTES1C_vS1D_EENS_8epilogue10collective6detail29Sm90TmaWarpSpecializedAdapterINS1H_15DefaultEpilogueISK_SL_SL_NS1G_6thread17LinearCombinationISK_Li1EffLNS1L_9ScaleType4KindE0ELNS_15FloatRoundStyleE2ESK_EENS1_15EpilogueDefaultEEEEEvvEEEEvNT_6ParamsE:
	.zero		1664


//--------------------- SYMBOLS --------------------------

	.type		.nv.reservedSmem.offset0,@object
	.size		.nv.reservedSmem.offset0,0x4
	.type		__assertfail,@function
